//
// Generated by NVIDIA NVVM Compiler
//
// Compiler Build ID: CL-36424714
// Cuda compilation tools, release 13.0, V13.0.88
// Based on NVVM 20.0.0
//

.version 9.0
.target sm_100
.address_size 64

	// .globl	_Z8row_sumsPKfPfm

.visible .entry _Z8row_sumsPKfPfm(
	.param .u64 .ptr .align 1 _Z8row_sumsPKfPfm_param_0,
	.param .u64 .ptr .align 1 _Z8row_sumsPKfPfm_param_1,
	.param .u64 _Z8row_sumsPKfPfm_param_2
)
{
	.reg .pred 	%p<10>;
	.reg .b32 	%r<5>;
	.reg .b32 	%f<82>;
	.reg .b64 	%rd<47>;

	ld.param.u64 	%rd25, [_Z8row_sumsPKfPfm_param_0];
	ld.param.u64 	%rd23, [_Z8row_sumsPKfPfm_param_1];
	ld.param.u64 	%rd24, [_Z8row_sumsPKfPfm_param_2];
	cvta.to.global.u64 	%rd1, %rd25;
	mov.u32 	%r1, %tid.x;
	mov.u32 	%r2, %ctaid.x;
	mov.u32 	%r3, %ntid.x;
	mad.lo.s32 	%r4, %r2, %r3, %r1;
	cvt.s64.s32 	%rd2, %r4;
	setp.le.u64 	%p1, %rd24, %rd2;
	@%p1 bra 	$L__BB0_14;
	mul.lo.s64 	%rd3, %rd24, %rd2;
	and.b64  	%rd4, %rd24, 15;
	setp.lt.u64 	%p2, %rd24, 16;
	mov.f32 	%f81, 0f00000000;
	mov.b64 	%rd43, 0;
	@%p2 bra 	$L__BB0_4;
	and.b64  	%rd43, %rd24, -16;
	shl.b64 	%rd27, %rd3, 2;
	add.s64 	%rd28, %rd27, %rd1;
	add.s64 	%rd40, %rd28, 32;
	mov.f32 	%f81, 0f00000000;
	mov.u64 	%rd41, %rd43;
$L__BB0_3:
	.pragma "nounroll";
	ld.global.f32 	%f17, [%rd40+-32];
	add.f32 	%f18, %f81, %f17;
	ld.global.f32 	%f19, [%rd40+-28];
	add.f32 	%f20, %f18, %f19;
	ld.global.f32 	%f21, [%rd40+-24];
	add.f32 	%f22, %f20, %f21;
	ld.global.f32 	%f23, [%rd40+-20];
	add.f32 	%f24, %f22, %f23;
	ld.global.f32 	%f25, [%rd40+-16];
	add.f32 	%f26, %f24, %f25;
	ld.global.f32 	%f27, [%rd40+-12];
	add.f32 	%f28, %f26, %f27;
	ld.global.f32 	%f29, [%rd40+-8];
	add.f32 	%f30, %f28, %f29;
	ld.global.f32 	%f31, [%rd40+-4];
	add.f32 	%f32, %f30, %f31;
	ld.global.f32 	%f33, [%rd40];
	add.f32 	%f34, %f32, %f33;
	ld.global.f32 	%f35, [%rd40+4];
	add.f32 	%f36, %f34, %f35;
	ld.global.f32 	%f37, [%rd40+8];
	add.f32 	%f38, %f36, %f37;
	ld.global.f32 	%f39, [%rd40+12];
	add.f32 	%f40, %f38, %f39;
	ld.global.f32 	%f41, [%rd40+16];
	add.f32 	%f42, %f40, %f41;
	ld.global.f32 	%f43, [%rd40+20];
	add.f32 	%f44, %f42, %f43;
	ld.global.f32 	%f45, [%rd40+24];
	add.f32 	%f46, %f44, %f45;
	ld.global.f32 	%f47, [%rd40+28];
	add.f32 	%f81, %f46, %f47;
	add.s64 	%rd41, %rd41, -16;
	add.s64 	%rd40, %rd40, 64;
	setp.ne.s64 	%p3, %rd41, 0;
	@%p3 bra 	$L__BB0_3;
$L__BB0_4:
	setp.eq.s64 	%p4, %rd4, 0;
	@%p4 bra 	$L__BB0_13;
	and.b64  	%rd12, %rd24, 7;
	setp.lt.u64 	%p5, %rd4, 8;
	@%p5 bra 	$L__BB0_7;
	add.s64 	%rd29, %rd43, %rd3;
	shl.b64 	%rd30, %rd29, 2;
	add.s64 	%rd31, %rd1, %rd30;
	ld.global.f32 	%f49, [%rd31];
	add.f32 	%f50, %f81, %f49;
	ld.global.f32 	%f51, [%rd31+4];
	add.f32 	%f52, %f50, %f51;
	ld.global.f32 	%f53, [%rd31+8];
	add.f32 	%f54, %f52, %f53;
	ld.global.f32 	%f55, [%rd31+12];
	add.f32 	%f56, %f54, %f55;
	ld.global.f32 	%f57, [%rd31+16];
	add.f32 	%f58, %f56, %f57;
	ld.global.f32 	%f59, [%rd31+20];
	add.f32 	%f60, %f58, %f59;
	ld.global.f32 	%f61, [%rd31+24];
	add.f32 	%f62, %f60, %f61;
	ld.global.f32 	%f63, [%rd31+28];
	add.f32 	%f81, %f62, %f63;
	add.s64 	%rd43, %rd43, 8;
$L__BB0_7:
	setp.eq.s64 	%p6, %rd12, 0;
	@%p6 bra 	$L__BB0_13;
	and.b64  	%rd45, %rd24, 3;
	setp.lt.u64 	%p7, %rd12, 4;
	@%p7 bra 	$L__BB0_10;
	add.s64 	%rd32, %rd43, %rd3;
	shl.b64 	%rd33, %rd32, 2;
	add.s64 	%rd34, %rd1, %rd33;
	ld.global.f32 	%f65, [%rd34];
	add.f32 	%f66, %f81, %f65;
	ld.global.f32 	%f67, [%rd34+4];
	add.f32 	%f68, %f66, %f67;
	ld.global.f32 	%f69, [%rd34+8];
	add.f32 	%f70, %f68, %f69;
	ld.global.f32 	%f71, [%rd34+12];
	add.f32 	%f81, %f70, %f71;
	add.s64 	%rd43, %rd43, 4;
$L__BB0_10:
	setp.eq.s64 	%p8, %rd45, 0;
	@%p8 bra 	$L__BB0_13;
	add.s64 	%rd35, %rd43, %rd3;
	shl.b64 	%rd36, %rd35, 2;
	add.s64 	%rd46, %rd1, %rd36;
$L__BB0_12:
	.pragma "nounroll";
	ld.global.f32 	%f72, [%rd46];
	add.f32 	%f81, %f81, %f72;
	add.s64 	%rd46, %rd46, 4;
	add.s64 	%rd45, %rd45, -1;
	setp.ne.s64 	%p9, %rd45, 0;
	@%p9 bra 	$L__BB0_12;
$L__BB0_13:
	cvta.to.global.u64 	%rd37, %rd23;
	shl.b64 	%rd38, %rd2, 2;
	add.s64 	%rd39, %rd37, %rd38;
	st.global.f32 	[%rd39], %f81;
$L__BB0_14:
	ret;

}
	// .globl	_Z12row_sums_newPKfPfm
.visible .entry _Z12row_sums_newPKfPfm(
	.param .u64 .ptr .align 1 _Z12row_sums_newPKfPfm_param_0,
	.param .u64 .ptr .align 1 _Z12row_sums_newPKfPfm_param_1,
	.param .u64 _Z12row_sums_newPKfPfm_param_2
)
{
	.reg .pred 	%p<56>;
	.reg .b16 	%rs<4>;
	.reg .b32 	%r<76>;
	.reg .b32 	%f<106>;
	.reg .b64 	%rd<55>;

	ld.param.u64 	%rd24, [_Z12row_sums_newPKfPfm_param_0];
	ld.param.u64 	%rd25, [_Z12row_sums_newPKfPfm_param_1];
	cvta.to.global.u64 	%rd1, %rd25;
	cvta.to.global.u64 	%rd2, %rd24;
	mov.u32 	%r2, %tid.x;
	and.b32  	%r1, %r2, 31;
	mov.u32 	%r3, %nctaid.x;
	cvt.u64.u32 	%rd3, %r3;
	cvt.u64.u32 	%rd4, %r2;
	sub.s64 	%rd5, 16384, %rd4;
	mov.u32 	%r4, %ntid.x;
	cvt.u64.u32 	%rd6, %r4;
	cvt.u16.u32 	%rs1, %r4;
	div.u16 	%rs2, 16383, %rs1;
	add.s16 	%rs3, %rs2, 1;
	cvt.u64.u16 	%rd26, %rs3;
	and.b64  	%rd7, %rd26, 3;
	and.b64  	%rd8, %rd26, 32764;
	mov.b64 	%rd52, 0;
	mov.u32 	%r5, %ctaid.x;
$L__BB1_1:
	cvt.u64.u32 	%rd27, %r5;
	add.s64 	%rd10, %rd52, %rd27;
	setp.gt.u64 	%p1, %rd10, 16383;
	@%p1 bra 	$L__BB1_36;
	shl.b64 	%rd29, %rd10, 14;
	or.b64  	%rd11, %rd29, %rd4;
	shl.b64 	%rd30, %rd10, 2;
	add.s64 	%rd12, %rd1, %rd30;
	mov.b64 	%rd53, 0;
	mov.u64 	%rd54, %rd53;
$L__BB1_3:
	setp.ge.u64 	%p2, %rd53, %rd5;
	mov.f32 	%f99, 0f00000000;
	@%p2 bra 	$L__BB1_5;
	add.s64 	%rd31, %rd11, %rd53;
	shl.b64 	%rd32, %rd31, 2;
	add.s64 	%rd33, %rd2, %rd32;
	ld.global.f32 	%f99, [%rd33];
$L__BB1_5:
	setp.ne.s32 	%p3, %r1, 0;
	mov.b32 	%r6, %f99;
	shfl.sync.down.b32	%r7|%p4, %r6, 16, 31, -1;
	mov.b32 	%f23, %r7;
	add.f32 	%f24, %f99, %f23;
	mov.b32 	%r8, %f24;
	shfl.sync.down.b32	%r9|%p5, %r8, 8, 31, -1;
	mov.b32 	%f25, %r9;
	add.f32 	%f26, %f24, %f25;
	mov.b32 	%r10, %f26;
	shfl.sync.down.b32	%r11|%p6, %r10, 4, 31, -1;
	mov.b32 	%f27, %r11;
	add.f32 	%f28, %f26, %f27;
	mov.b32 	%r12, %f28;
	shfl.sync.down.b32	%r13|%p7, %r12, 2, 31, -1;
	mov.b32 	%f29, %r13;
	add.f32 	%f30, %f28, %f29;
	mov.b32 	%r14, %f30;
	shfl.sync.down.b32	%r15|%p8, %r14, 1, 31, -1;
	mov.b32 	%f31, %r15;
	add.f32 	%f3, %f30, %f31;
	@%p3 bra 	$L__BB1_7;
	atom.global.add.f32 	%f32, [%rd12], %f3;
$L__BB1_7:
	add.s64 	%rd15, %rd53, %rd6;
	setp.ge.u64 	%p9, %rd15, %rd5;
	mov.f32 	%f100, 0f00000000;
	@%p9 bra 	$L__BB1_9;
	add.s64 	%rd34, %rd11, %rd15;
	shl.b64 	%rd35, %rd34, 2;
	add.s64 	%rd36, %rd2, %rd35;
	ld.global.f32 	%f100, [%rd36];
$L__BB1_9:
	mov.b32 	%r16, %f100;
	shfl.sync.down.b32	%r17|%p11, %r16, 16, 31, -1;
	mov.b32 	%f34, %r17;
	add.f32 	%f35, %f100, %f34;
	mov.b32 	%r18, %f35;
	shfl.sync.down.b32	%r19|%p12, %r18, 8, 31, -1;
	mov.b32 	%f36, %r19;
	add.f32 	%f37, %f35, %f36;
	mov.b32 	%r20, %f37;
	shfl.sync.down.b32	%r21|%p13, %r20, 4, 31, -1;
	mov.b32 	%f38, %r21;
	add.f32 	%f39, %f37, %f38;
	mov.b32 	%r22, %f39;
	shfl.sync.down.b32	%r23|%p14, %r22, 2, 31, -1;
	mov.b32 	%f40, %r23;
	add.f32 	%f41, %f39, %f40;
	mov.b32 	%r24, %f41;
	shfl.sync.down.b32	%r25|%p15, %r24, 1, 31, -1;
	mov.b32 	%f42, %r25;
	add.f32 	%f6, %f41, %f42;
	@%p3 bra 	$L__BB1_11;
	atom.global.add.f32 	%f43, [%rd12], %f6;
$L__BB1_11:
	add.s64 	%rd16, %rd15, %rd6;
	setp.ge.u64 	%p16, %rd16, %rd5;
	mov.f32 	%f101, 0f00000000;
	@%p16 bra 	$L__BB1_13;
	add.s64 	%rd37, %rd11, %rd16;
	shl.b64 	%rd38, %rd37, 2;
	add.s64 	%rd39, %rd2, %rd38;
	ld.global.f32 	%f101, [%rd39];
$L__BB1_13:
	setp.ne.s32 	%p17, %r1, 0;
	mov.b32 	%r26, %f101;
	shfl.sync.down.b32	%r27|%p18, %r26, 16, 31, -1;
	mov.b32 	%f45, %r27;
	add.f32 	%f46, %f101, %f45;
	mov.b32 	%r28, %f46;
	shfl.sync.down.b32	%r29|%p19, %r28, 8, 31, -1;
	mov.b32 	%f47, %r29;
	add.f32 	%f48, %f46, %f47;
	mov.b32 	%r30, %f48;
	shfl.sync.down.b32	%r31|%p20, %r30, 4, 31, -1;
	mov.b32 	%f49, %r31;
	add.f32 	%f50, %f48, %f49;
	mov.b32 	%r32, %f50;
	shfl.sync.down.b32	%r33|%p21, %r32, 2, 31, -1;
	mov.b32 	%f51, %r33;
	add.f32 	%f52, %f50, %f51;
	mov.b32 	%r34, %f52;
	shfl.sync.down.b32	%r35|%p22, %r34, 1, 31, -1;
	mov.b32 	%f53, %r35;
	add.f32 	%f9, %f52, %f53;
	@%p17 bra 	$L__BB1_15;
	atom.global.add.f32 	%f54, [%rd12], %f9;
$L__BB1_15:
	add.s64 	%rd17, %rd16, %rd6;
	setp.ge.u64 	%p23, %rd17, %rd5;
	mov.f32 	%f102, 0f00000000;
	@%p23 bra 	$L__BB1_17;
	add.s64 	%rd40, %rd11, %rd17;
	shl.b64 	%rd41, %rd40, 2;
	add.s64 	%rd42, %rd2, %rd41;
	ld.global.f32 	%f102, [%rd42];
$L__BB1_17:
	mov.b32 	%r36, %f102;
	shfl.sync.down.b32	%r37|%p25, %r36, 16, 31, -1;
	mov.b32 	%f56, %r37;
	add.f32 	%f57, %f102, %f56;
	mov.b32 	%r38, %f57;
	shfl.sync.down.b32	%r39|%p26, %r38, 8, 31, -1;
	mov.b32 	%f58, %r39;
	add.f32 	%f59, %f57, %f58;
	mov.b32 	%r40, %f59;
	shfl.sync.down.b32	%r41|%p27, %r40, 4, 31, -1;
	mov.b32 	%f60, %r41;
	add.f32 	%f61, %f59, %f60;
	mov.b32 	%r42, %f61;
	shfl.sync.down.b32	%r43|%p28, %r42, 2, 31, -1;
	mov.b32 	%f62, %r43;
	add.f32 	%f63, %f61, %f62;
	mov.b32 	%r44, %f63;
	shfl.sync.down.b32	%r45|%p29, %r44, 1, 31, -1;
	mov.b32 	%f64, %r45;
	add.f32 	%f12, %f63, %f64;
	@%p17 bra 	$L__BB1_19;
	atom.global.add.f32 	%f65, [%rd12], %f12;
$L__BB1_19:
	add.s64 	%rd53, %rd17, %rd6;
	add.s64 	%rd54, %rd54, 4;
	setp.ne.s64 	%p30, %rd54, %rd8;
	@%p30 bra 	$L__BB1_3;
	setp.eq.s64 	%p31, %rd7, 0;
	@%p31 bra 	$L__BB1_35;
	setp.ge.u64 	%p32, %rd53, %rd5;
	mov.f32 	%f103, 0f00000000;
	@%p32 bra 	$L__BB1_23;
	add.s64 	%rd43, %rd11, %rd53;
	shl.b64 	%rd44, %rd43, 2;
	add.s64 	%rd45, %rd2, %rd44;
	ld.global.f32 	%f103, [%rd45];
$L__BB1_23:
	setp.ne.s32 	%p33, %r1, 0;
	mov.b32 	%r46, %f103;
	shfl.sync.down.b32	%r47|%p34, %r46, 16, 31, -1;
	mov.b32 	%f67, %r47;
	add.f32 	%f68, %f103, %f67;
	mov.b32 	%r48, %f68;
	shfl.sync.down.b32	%r49|%p35, %r48, 8, 31, -1;
	mov.b32 	%f69, %r49;
	add.f32 	%f70, %f68, %f69;
	mov.b32 	%r50, %f70;
	shfl.sync.down.b32	%r51|%p36, %r50, 4, 31, -1;
	mov.b32 	%f71, %r51;
	add.f32 	%f72, %f70, %f71;
	mov.b32 	%r52, %f72;
	shfl.sync.down.b32	%r53|%p37, %r52, 2, 31, -1;
	mov.b32 	%f73, %r53;
	add.f32 	%f74, %f72, %f73;
	mov.b32 	%r54, %f74;
	shfl.sync.down.b32	%r55|%p38, %r54, 1, 31, -1;
	mov.b32 	%f75, %r55;
	add.f32 	%f15, %f74, %f75;
	@%p33 bra 	$L__BB1_25;
	atom.global.add.f32 	%f76, [%rd12], %f15;
$L__BB1_25:
	setp.eq.s64 	%p39, %rd7, 1;
	add.s64 	%rd20, %rd53, %rd6;
	@%p39 bra 	$L__BB1_35;
	setp.ge.u64 	%p40, %rd20, %rd5;
	mov.f32 	%f104, 0f00000000;
	@%p40 bra 	$L__BB1_28;
	add.s64 	%rd46, %rd11, %rd20;
	shl.b64 	%rd47, %rd46, 2;
	add.s64 	%rd48, %rd2, %rd47;
	ld.global.f32 	%f104, [%rd48];
$L__BB1_28:
	mov.b32 	%r56, %f104;
	shfl.sync.down.b32	%r57|%p42, %r56, 16, 31, -1;
	mov.b32 	%f78, %r57;
	add.f32 	%f79, %f104, %f78;
	mov.b32 	%r58, %f79;
	shfl.sync.down.b32	%r59|%p43, %r58, 8, 31, -1;
	mov.b32 	%f80, %r59;
	add.f32 	%f81, %f79, %f80;
	mov.b32 	%r60, %f81;
	shfl.sync.down.b32	%r61|%p44, %r60, 4, 31, -1;
	mov.b32 	%f82, %r61;
	add.f32 	%f83, %f81, %f82;
	mov.b32 	%r62, %f83;
	shfl.sync.down.b32	%r63|%p45, %r62, 2, 31, -1;
	mov.b32 	%f84, %r63;
	add.f32 	%f85, %f83, %f84;
	mov.b32 	%r64, %f85;
	shfl.sync.down.b32	%r65|%p46, %r64, 1, 31, -1;
	mov.b32 	%f86, %r65;
	add.f32 	%f18, %f85, %f86;
	@%p33 bra 	$L__BB1_30;
	atom.global.add.f32 	%f87, [%rd12], %f18;
$L__BB1_30:
	setp.eq.s64 	%p47, %rd7, 2;
	add.s64 	%rd21, %rd20, %rd6;
	@%p47 bra 	$L__BB1_35;
	setp.ge.u64 	%p48, %rd21, %rd5;
	mov.f32 	%f105, 0f00000000;
	@%p48 bra 	$L__BB1_33;
	add.s64 	%rd49, %rd11, %rd21;
	shl.b64 	%rd50, %rd49, 2;
	add.s64 	%rd51, %rd2, %rd50;
	ld.global.f32 	%f105, [%rd51];
$L__BB1_33:
	setp.ne.s32 	%p49, %r1, 0;
	mov.b32 	%r66, %f105;
	shfl.sync.down.b32	%r67|%p50, %r66, 16, 31, -1;
	mov.b32 	%f89, %r67;
	add.f32 	%f90, %f105, %f89;
	mov.b32 	%r68, %f90;
	shfl.sync.down.b32	%r69|%p51, %r68, 8, 31, -1;
	mov.b32 	%f91, %r69;
	add.f32 	%f92, %f90, %f91;
	mov.b32 	%r70, %f92;
	shfl.sync.down.b32	%r71|%p52, %r70, 4, 31, -1;
	mov.b32 	%f93, %r71;
	add.f32 	%f94, %f92, %f93;
	mov.b32 	%r72, %f94;
	shfl.sync.down.b32	%r73|%p53, %r72, 2, 31, -1;
	mov.b32 	%f95, %r73;
	add.f32 	%f96, %f94, %f95;
	mov.b32 	%r74, %f96;
	shfl.sync.down.b32	%r75|%p54, %r74, 1, 31, -1;
	mov.b32 	%f97, %r75;
	add.f32 	%f21, %f96, %f97;
	@%p49 bra 	$L__BB1_35;
	atom.global.add.f32 	%f98, [%rd12], %f21;
$L__BB1_35:
	add.s64 	%rd52, %rd52, %rd3;
	setp.lt.u64 	%p55, %rd52, 16384;
	@%p55 bra 	$L__BB1_1;
$L__BB1_36:
	ret;

}
	// .globl	_Z11column_sumsPKfPfm
.visible .entry _Z11column_sumsPKfPfm(
	.param .u64 .ptr .align 1 _Z11column_sumsPKfPfm_param_0,
	.param .u64 .ptr .align 1 _Z11column_sumsPKfPfm_param_1,
	.param .u64 _Z11column_sumsPKfPfm_param_2
)
{
	.reg .pred 	%p<10>;
	.reg .b32 	%r<5>;
	.reg .b32 	%f<82>;
	.reg .b64 	%rd<76>;

	ld.param.u64 	%rd27, [_Z11column_sumsPKfPfm_param_0];
	ld.param.u64 	%rd25, [_Z11column_sumsPKfPfm_param_1];
	ld.param.u64 	%rd26, [_Z11column_sumsPKfPfm_param_2];
	cvta.to.global.u64 	%rd1, %rd27;
	mov.u32 	%r1, %tid.x;
	mov.u32 	%r2, %ntid.x;
	mov.u32 	%r3, %ctaid.x;
	mad.lo.s32 	%r4, %r2, %r3, %r1;
	cvt.s64.s32 	%rd2, %r4;
	setp.le.u64 	%p1, %rd26, %rd2;
	@%p1 bra 	$L__BB2_14;
	add.s64 	%rd29, %rd26, -1;
	and.b64  	%rd3, %rd26, 15;
	setp.lt.u64 	%p2, %rd29, 15;
	mov.f32 	%f81, 0f00000000;
	mov.b64 	%rd72, 0;
	@%p2 bra 	$L__BB2_4;
	and.b64  	%rd72, %rd26, -16;
	shl.b64 	%rd30, %rd2, 2;
	add.s64 	%rd69, %rd1, %rd30;
	shl.b64 	%rd6, %rd26, 6;
	shl.b64 	%rd7, %rd26, 2;
	mov.f32 	%f81, 0f00000000;
	mov.u64 	%rd70, %rd72;
$L__BB2_3:
	.pragma "nounroll";
	ld.global.f32 	%f17, [%rd69];
	add.f32 	%f18, %f81, %f17;
	add.s64 	%rd31, %rd69, %rd7;
	ld.global.f32 	%f19, [%rd31];
	add.f32 	%f20, %f18, %f19;
	add.s64 	%rd32, %rd31, %rd7;
	ld.global.f32 	%f21, [%rd32];
	add.f32 	%f22, %f20, %f21;
	add.s64 	%rd33, %rd32, %rd7;
	ld.global.f32 	%f23, [%rd33];
	add.f32 	%f24, %f22, %f23;
	add.s64 	%rd34, %rd33, %rd7;
	ld.global.f32 	%f25, [%rd34];
	add.f32 	%f26, %f24, %f25;
	add.s64 	%rd35, %rd34, %rd7;
	ld.global.f32 	%f27, [%rd35];
	add.f32 	%f28, %f26, %f27;
	add.s64 	%rd36, %rd35, %rd7;
	ld.global.f32 	%f29, [%rd36];
	add.f32 	%f30, %f28, %f29;
	add.s64 	%rd37, %rd36, %rd7;
	ld.global.f32 	%f31, [%rd37];
	add.f32 	%f32, %f30, %f31;
	add.s64 	%rd38, %rd37, %rd7;
	ld.global.f32 	%f33, [%rd38];
	add.f32 	%f34, %f32, %f33;
	add.s64 	%rd39, %rd38, %rd7;
	ld.global.f32 	%f35, [%rd39];
	add.f32 	%f36, %f34, %f35;
	add.s64 	%rd40, %rd39, %rd7;
	ld.global.f32 	%f37, [%rd40];
	add.f32 	%f38, %f36, %f37;
	add.s64 	%rd41, %rd40, %rd7;
	ld.global.f32 	%f39, [%rd41];
	add.f32 	%f40, %f38, %f39;
	add.s64 	%rd42, %rd41, %rd7;
	ld.global.f32 	%f41, [%rd42];
	add.f32 	%f42, %f40, %f41;
	add.s64 	%rd43, %rd42, %rd7;
	ld.global.f32 	%f43, [%rd43];
	add.f32 	%f44, %f42, %f43;
	add.s64 	%rd44, %rd43, %rd7;
	ld.global.f32 	%f45, [%rd44];
	add.f32 	%f46, %f44, %f45;
	add.s64 	%rd45, %rd44, %rd7;
	ld.global.f32 	%f47, [%rd45];
	add.f32 	%f81, %f46, %f47;
	add.s64 	%rd70, %rd70, -16;
	add.s64 	%rd69, %rd69, %rd6;
	setp.ne.s64 	%p3, %rd70, 0;
	@%p3 bra 	$L__BB2_3;
$L__BB2_4:
	setp.eq.s64 	%p4, %rd3, 0;
	@%p4 bra 	$L__BB2_13;
	and.b64  	%rd13, %rd26, 7;
	setp.lt.u64 	%p5, %rd3, 8;
	@%p5 bra 	$L__BB2_7;
	mad.lo.s64 	%rd46, %rd72, %rd26, %rd2;
	shl.b64 	%rd47, %rd46, 2;
	add.s64 	%rd48, %rd1, %rd47;
	ld.global.f32 	%f49, [%rd48];
	add.f32 	%f50, %f81, %f49;
	shl.b64 	%rd49, %rd26, 2;
	add.s64 	%rd50, %rd48, %rd49;
	ld.global.f32 	%f51, [%rd50];
	add.f32 	%f52, %f50, %f51;
	add.s64 	%rd51, %rd50, %rd49;
	ld.global.f32 	%f53, [%rd51];
	add.f32 	%f54, %f52, %f53;
	add.s64 	%rd52, %rd51, %rd49;
	ld.global.f32 	%f55, [%rd52];
	add.f32 	%f56, %f54, %f55;
	add.s64 	%rd53, %rd52, %rd49;
	ld.global.f32 	%f57, [%rd53];
	add.f32 	%f58, %f56, %f57;
	add.s64 	%rd54, %rd53, %rd49;
	ld.global.f32 	%f59, [%rd54];
	add.f32 	%f60, %f58, %f59;
	add.s64 	%rd55, %rd54, %rd49;
	ld.global.f32 	%f61, [%rd55];
	add.f32 	%f62, %f60, %f61;
	add.s64 	%rd56, %rd55, %rd49;
	ld.global.f32 	%f63, [%rd56];
	add.f32 	%f81, %f62, %f63;
	add.s64 	%rd72, %rd72, 8;
$L__BB2_7:
	setp.eq.s64 	%p6, %rd13, 0;
	@%p6 bra 	$L__BB2_13;
	and.b64  	%rd74, %rd26, 3;
	setp.lt.u64 	%p7, %rd13, 4;
	@%p7 bra 	$L__BB2_10;
	mad.lo.s64 	%rd57, %rd72, %rd26, %rd2;
	shl.b64 	%rd58, %rd57, 2;
	add.s64 	%rd59, %rd1, %rd58;
	ld.global.f32 	%f65, [%rd59];
	add.f32 	%f66, %f81, %f65;
	shl.b64 	%rd60, %rd26, 2;
	add.s64 	%rd61, %rd59, %rd60;
	ld.global.f32 	%f67, [%rd61];
	add.f32 	%f68, %f66, %f67;
	add.s64 	%rd62, %rd61, %rd60;
	ld.global.f32 	%f69, [%rd62];
	add.f32 	%f70, %f68, %f69;
	add.s64 	%rd63, %rd62, %rd60;
	ld.global.f32 	%f71, [%rd63];
	add.f32 	%f81, %f70, %f71;
	add.s64 	%rd72, %rd72, 4;
$L__BB2_10:
	setp.eq.s64 	%p8, %rd74, 0;
	@%p8 bra 	$L__BB2_13;
	mad.lo.s64 	%rd64, %rd72, %rd26, %rd2;
	shl.b64 	%rd65, %rd64, 2;
	add.s64 	%rd75, %rd1, %rd65;
	shl.b64 	%rd20, %rd26, 2;
$L__BB2_12:
	.pragma "nounroll";
	ld.global.f32 	%f72, [%rd75];
	add.f32 	%f81, %f81, %f72;
	add.s64 	%rd75, %rd75, %rd20;
	add.s64 	%rd74, %rd74, -1;
	setp.ne.s64 	%p9, %rd74, 0;
	@%p9 bra 	$L__BB2_12;
$L__BB2_13:
	cvta.to.global.u64 	%rd66, %rd25;
	shl.b64 	%rd67, %rd2, 2;
	add.s64 	%rd68, %rd66, %rd67;
	st.global.f32 	[%rd68], %f81;
$L__BB2_14:
	ret;

}


// ===== COMPILED SASS (sm_100) =====

	.target	sm_100

	.elftype	@"ET_EXEC"


//--------------------- .note.nv.tkinfo           --------------------------
	.section	.note.nv.tkinfo,"",@"SHT_NOTE"
	.sectionflags	@"SHF_NOTE_NV_TKINFO"
	.tkinfo
        /*0018*/ 	.word	0x00000002
        /*0030*/ 	.string	""
        /*0030*/ 	.string	"ptxas"
        /*0030*/ 	.string	"Cuda compilation tools, release 13.0, V13.0.88"
        /*0030*/ 	.string	"Build cuda_13.0.r13.0/compiler.36424714_0"
        /*0030*/ 	.string	"-arch sm_100 -m 64 "



//--------------------- .note.nv.cuinfo           --------------------------
	.section	.note.nv.cuinfo,"",@"SHT_NOTE"
	.sectionflags	@"SHF_NOTE_NV_CUINFO"
        /*0018*/ 	.short	0x0002
        /*001a*/ 	.short	0x0064
        /*001c*/ 	.short	0x0082
	.zero		2


//--------------------- .nv.info                  --------------------------
	.section	.nv.info,"",@"SHT_CUDA_INFO"
	.align	4


	//----- nvinfo : EIATTR_REGCOUNT
	.align		4
        /*0000*/ 	.byte	0x04, 0x2f
        /*0002*/ 	.short	(.L_1 - .L_0)
	.align		4
.L_0:
        /*0004*/ 	.word	index@(_Z8row_sumsPKfPfm)
        /*0008*/ 	.word	0x0000001e


	//----- nvinfo : EIATTR_FRAME_SIZE
	.align		4
.L_1:
        /*000c*/ 	.byte	0x04, 0x11
        /*000e*/ 	.short	(.L_3 - .L_2)
	.align		4
.L_2:
        /*0010*/ 	.word	index@(_Z8row_sumsPKfPfm)
        /*0014*/ 	.word	0x00000000


	//----- nvinfo : EIATTR_REGCOUNT
	.align		4
.L_3:
        /*0018*/ 	.byte	0x04, 0x2f
        /*001a*/ 	.short	(.L_5 - .L_4)
	.align		4
.L_4:
        /*001c*/ 	.word	index@(_Z12row_sums_newPKfPfm)
        /*0020*/ 	.word	0x00000018


	//----- nvinfo : EIATTR_FRAME_SIZE
	.align		4
.L_5:
        /*0024*/ 	.byte	0x04, 0x11
        /*0026*/ 	.short	(.L_7 - .L_6)
	.align		4
.L_6:
        /*0028*/ 	.word	index@($__internal_0_$__cuda_sm20_div_u16)
        /*002c*/ 	.word	0x00000000


	//----- nvinfo : EIATTR_FRAME_SIZE
	.align		4
.L_7:
        /*0030*/ 	.byte	0x04, 0x11
        /*0032*/ 	.short	(.L_9 - .L_8)
	.align		4
.L_8:
        /*0034*/ 	.word	index@(_Z12row_sums_newPKfPfm)
        /*0038*/ 	.word	0x00000000


	//----- nvinfo : EIATTR_REGCOUNT
	.align		4
.L_9:
        /*003c*/ 	.byte	0x04, 0x2f
        /*003e*/ 	.short	(.L_11 - .L_10)
	.align		4
.L_10:
        /*0040*/ 	.word	index@(_Z11column_sumsPKfPfm)
        /*0044*/ 	.word	0x00000020


	//----- nvinfo : EIATTR_FRAME_SIZE
	.align		4
.L_11:
        /*0048*/ 	.byte	0x04, 0x11
        /*004a*/ 	.short	(.L_13 - .L_12)
	.align		4
.L_12:
        /*004c*/ 	.word	index@(_Z11column_sumsPKfPfm)
        /*0050*/ 	.word	0x00000000


	//----- nvinfo : EIATTR_MIN_STACK_SIZE
	.align		4
.L_13:
        /*0054*/ 	.byte	0x04, 0x12
        /*0056*/ 	.short	(.L_15 - .L_14)
	.align		4
.L_14:
        /*0058*/ 	.word	index@(_Z11column_sumsPKfPfm)
        /*005c*/ 	.word	0x00000000


	//----- nvinfo : EIATTR_MIN_STACK_SIZE
	.align		4
.L_15:
        /*0060*/ 	.byte	0x04, 0x12
        /*0062*/ 	.short	(.L_17 - .L_16)
	.align		4
.L_16:
        /*0064*/ 	.word	index@(_Z12row_sums_newPKfPfm)
        /*0068*/ 	.word	0x00000000


	//----- nvinfo : EIATTR_MIN_STACK_SIZE
	.align		4
.L_17:
        /*006c*/ 	.byte	0x04, 0x12
        /*006e*/ 	.short	(.L_19 - .L_18)
	.align		4
.L_18:
        /*0070*/ 	.word	index@(_Z8row_sumsPKfPfm)
        /*0074*/ 	.word	0x00000000
.L_19:


//--------------------- .nv.compat                --------------------------
	.section	.nv.compat,"",@"SHT_CUDA_COMPAT_INFO"
	.align	4
        /*0000*/ 	.byte	0x02, 0x09, 0x00, 0x00, 0x02, 0x02, 0x01, 0x00, 0x02, 0x05, 0x05, 0x00, 0x03, 0x07, 0x01, 0x01
        /*0010*/ 	.byte	0x02, 0x03, 0x00, 0x00, 0x02, 0x06, 0x01, 0x00, 0x04, 0x0b, 0x08, 0x00, 0x01, 0x00, 0x00, 0x00
        /*0020*/ 	.byte	0x00, 0x00, 0x00, 0x00


//--------------------- .nv.info._Z11column_sumsPKfPfm --------------------------
	.section	.nv.info._Z11column_sumsPKfPfm,"",@"SHT_CUDA_INFO"
	.sectionflags	@""
	.align	4


	//----- nvinfo : EIATTR_CUDA_API_VERSION
	.align		4
        /*0000*/ 	.byte	0x04, 0x37
        /*0002*/ 	.short	(.L_21 - .L_20)
.L_20:
        /*0004*/ 	.word	0x00000082


	//----- nvinfo : EIATTR_KPARAM_INFO
	.align		4
.L_21:
        /*0008*/ 	.byte	0x04, 0x17
        /*000a*/ 	.short	(.L_23 - .L_22)
.L_22:
        /*000c*/ 	.word	0x00000000
        /*0010*/ 	.short	0x0002
        /*0012*/ 	.short	0x0010
        /*0014*/ 	.byte	0x00, 0xf0, 0x21, 0x00


	//----- nvinfo : EIATTR_KPARAM_INFO
	.align		4
.L_23:
        /*0018*/ 	.byte	0x04, 0x17
        /*001a*/ 	.short	(.L_25 - .L_24)
.L_24:
        /*001c*/ 	.word	0x00000000
        /*0020*/ 	.short	0x0001
        /*0022*/ 	.short	0x0008
        /*0024*/ 	.byte	0x00, 0xf5, 0x21, 0x00


	//----- nvinfo : EIATTR_KPARAM_INFO
	.align		4
.L_25:
        /*0028*/ 	.byte	0x04, 0x17
        /*002a*/ 	.short	(.L_27 - .L_26)
.L_26:
        /*002c*/ 	.word	0x00000000
        /*0030*/ 	.short	0x0000
        /*0032*/ 	.short	0x0000
        /*0034*/ 	.byte	0x00, 0xf5, 0x21, 0x00


	//----- nvinfo : EIATTR_SPARSE_MMA_MASK
	.align		4
.L_27:
        /*0038*/ 	.byte	0x03, 0x50
        /*003a*/ 	.short	0x0000


	//----- nvinfo : EIATTR_MAXREG_COUNT
	.align		4
        /*003c*/ 	.byte	0x03, 0x1b
        /*003e*/ 	.short	0x00ff


	//----- nvinfo : EIATTR_MERCURY_ISA_VERSION
	.align		4
        /*0040*/ 	.byte	0x03, 0x5f
        /*0042*/ 	.short	0x0101


	//----- nvinfo : EIATTR_VRC_CTA_INIT_COUNT
	.align		4
        /*0044*/ 	.byte	0x02, 0x4a
	.zero		1
	.zero		1


	//----- nvinfo : EIATTR_EXIT_INSTR_OFFSETS
	.align		4
        /*0048*/ 	.byte	0x04, 0x1c
        /*004a*/ 	.short	(.L_29 - .L_28)


	//   ....[0]....
.L_28:
        /*004c*/ 	.word	0x00000090


	//   ....[1]....
        /*0050*/ 	.word	0x00000d30


	//----- nvinfo : EIATTR_CBANK_PARAM_SIZE
	.align		4
.L_29:
        /*0054*/ 	.byte	0x03, 0x19
        /*0056*/ 	.short	0x0018


	//----- nvinfo : EIATTR_PARAM_CBANK
	.align		4
        /*0058*/ 	.byte	0x04, 0x0a
        /*005a*/ 	.short	(.L_31 - .L_30)
	.align		4
.L_30:
        /*005c*/ 	.word	index@(.nv.constant0._Z11column_sumsPKfPfm)
        /*0060*/ 	.short	0x0380
        /*0062*/ 	.short	0x0018


	//----- nvinfo : EIATTR_SW_WAR
	.align		4
.L_31:
        /*0064*/ 	.byte	0x04, 0x36
        /*0066*/ 	.short	(.L_33 - .L_32)
.L_32:
        /*0068*/ 	.word	0x00000008
.L_33:


//--------------------- .nv.info._Z12row_sums_newPKfPfm --------------------------
	.section	.nv.info._Z12row_sums_newPKfPfm,"",@"SHT_CUDA_INFO"
	.sectionflags	@""
	.align	4


	//----- nvinfo : EIATTR_CUDA_API_VERSION
	.align		4
        /*0000*/ 	.byte	0x04, 0x37
        /*0002*/ 	.short	(.L_35 - .L_34)
.L_34:
        /*0004*/ 	.word	0x00000082


	//----- nvinfo : EIATTR_KPARAM_INFO
	.align		4
.L_35:
        /*0008*/ 	.byte	0x04, 0x17
        /*000a*/ 	.short	(.L_37 - .L_36)
.L_36:
        /*000c*/ 	.word	0x00000000
        /*0010*/ 	.short	0x0002
        /*0012*/ 	.short	0x0010
        /*0014*/ 	.byte	0x00, 0xf0, 0x21, 0x00


	//----- nvinfo : EIATTR_KPARAM_INFO
	.align		4
.L_37:
        /*0018*/ 	.byte	0x04, 0x17
        /*001a*/ 	.short	(.L_39 - .L_38)
.L_38:
        /*001c*/ 	.word	0x00000000
        /*0020*/ 	.short	0x0001
        /*0022*/ 	.short	0x0008
        /*0024*/ 	.byte	0x00, 0xf5, 0x21, 0x00


	//----- nvinfo : EIATTR_KPARAM_INFO
	.align		4
.L_39:
        /*0028*/ 	.byte	0x04, 0x17
        /*002a*/ 	.short	(.L_41 - .L_40)
.L_40:
        /*002c*/ 	.word	0x00000000
        /*0030*/ 	.short	0x0000
        /*0032*/ 	.short	0x0000
        /*0034*/ 	.byte	0x00, 0xf5, 0x21, 0x00


	//----- nvinfo : EIATTR_SPARSE_MMA_MASK
	.align		4
.L_41:
        /*0038*/ 	.byte	0x03, 0x50
        /*003a*/ 	.short	0x0000


	//----- nvinfo : EIATTR_MAXREG_COUNT
	.align		4
        /*003c*/ 	.byte	0x03, 0x1b
        /*003e*/ 	.short	0x00ff


	//----- nvinfo : EIATTR_MERCURY_ISA_VERSION
	.align		4
        /*0040*/ 	.byte	0x03, 0x5f
        /*0042*/ 	.short	0x0101


	//----- nvinfo : EIATTR_COOP_GROUP_MASK_REGIDS
	.align		4
        /*0044*/ 	.byte	0x04, 0x29
        /*0046*/ 	.short	(.L_43 - .L_42)


	//   ....[0]....
.L_42:
        /*0048*/ 	.word	0xffffffff


	//   ....[1]....
        /*004c*/ 	.word	0xffffffff


	//   ....[2]....
        /*0050*/ 	.word	0xffffffff


	//   ....[3]....
        /*0054*/ 	.word	0xffffffff


	//   ....[4]....
        /*0058*/ 	.word	0xffffffff


	//   ....[5]....
        /*005c*/ 	.word	0xffffffff


	//   ....[6]....
        /*0060*/ 	.word	0xffffffff


	//   ....[7]....
        /*0064*/ 	.word	0xffffffff


	//   ....[8]....
        /*0068*/ 	.word	0xffffffff


	//   ....[9]....
        /*006c*/ 	.word	0xffffffff


	//   ....[10]....
        /*0070*/ 	.word	0xffffffff


	//   ....[11]....
        /*0074*/ 	.word	0xffffffff


	//   ....[12]....
        /*0078*/ 	.word	0xffffffff


	//   ....[13]....
        /*007c*/ 	.word	0xffffffff


	//   ....[14]....
        /*0080*/ 	.word	0xffffffff


	//   ....[15]....
        /*0084*/ 	.word	0xffffffff


	//   ....[16]....
        /*0088*/ 	.word	0xffffffff


	//   ....[17]....
        /*008c*/ 	.word	0xffffffff


	//   ....[18]....
        /*0090*/ 	.word	0xffffffff


	//   ....[19]....
        /*0094*/ 	.word	0xffffffff


	//   ....[20]....
        /*0098*/ 	.word	0xffffffff


	//   ....[21]....
        /*009c*/ 	.word	0xffffffff


	//   ....[22]....
        /*00a0*/ 	.word	0xffffffff


	//   ....[23]....
        /*00a4*/ 	.word	0xffffffff


	//   ....[24]....
        /*00a8*/ 	.word	0xffffffff


	//   ....[25]....
        /*00ac*/ 	.word	0xffffffff


	//   ....[26]....
        /*00b0*/ 	.word	0xffffffff


	//   ....[27]....
        /*00b4*/ 	.word	0xffffffff


	//   ....[28]....
        /*00b8*/ 	.word	0xffffffff


	//   ....[29]....
        /*00bc*/ 	.word	0xffffffff


	//   ....[30]....
        /*00c0*/ 	.word	0xffffffff


	//   ....[31]....
        /*00c4*/ 	.word	0xffffffff


	//   ....[32]....
        /*00c8*/ 	.word	0xffffffff


	//   ....[33]....
        /*00cc*/ 	.word	0xffffffff


	//   ....[34]....
        /*00d0*/ 	.word	0xffffffff


	//----- nvinfo : EIATTR_COOP_GROUP_INSTR_OFFSETS
	.align		4
.L_43:
        /*00d4*/ 	.byte	0x04, 0x28
        /*00d6*/ 	.short	(.L_45 - .L_44)


	//   ....[0]....
.L_44:
        /*00d8*/ 	.word	0x00000340


	//   ....[1]....
        /*00dc*/ 	.word	0x00000360


	//   ....[2]....
        /*00e0*/ 	.word	0x00000380


	//   ....[3]....
        /*00e4*/ 	.word	0x000003a0


	//   ....[4]....
        /*00e8*/ 	.word	0x000003c0


	//   ....[5]....
        /*00ec*/ 	.word	0x000004f0


	//   ....[6]....
        /*00f0*/ 	.word	0x00000520


	//   ....[7]....
        /*00f4*/ 	.word	0x00000540


	//   ....[8]....
        /*00f8*/ 	.word	0x00000560


	//   ....[9]....
        /*00fc*/ 	.word	0x00000580


	//   ....[10]....
        /*0100*/ 	.word	0x000006b0


	//   ....[11]....
        /*0104*/ 	.word	0x000006e0


	//   ....[12]....
        /*0108*/ 	.word	0x00000700


	//   ....[13]....
        /*010c*/ 	.word	0x00000720


	//   ....[14]....
        /*0110*/ 	.word	0x00000740


	//   ....[15]....
        /*0114*/ 	.word	0x00000870


	//   ....[16]....
        /*0118*/ 	.word	0x000008c0


	//   ....[17]....
        /*011c*/ 	.word	0x000008e0


	//   ....[18]....
        /*0120*/ 	.word	0x00000900


	//   ....[19]....
        /*0124*/ 	.word	0x00000920


	//   ....[20]....
        /*0128*/ 	.word	0x00000aa0


	//   ....[21]....
        /*012c*/ 	.word	0x00000ae0


	//   ....[22]....
        /*0130*/ 	.word	0x00000b00


	//   ....[23]....
        /*0134*/ 	.word	0x00000b20


	//   ....[24]....
        /*0138*/ 	.word	0x00000b40


	//   ....[25]....
        /*013c*/ 	.word	0x00000ca0


	//   ....[26]....
        /*0140*/ 	.word	0x00000ce0


	//   ....[27]....
        /*0144*/ 	.word	0x00000d00


	//   ....[28]....
        /*0148*/ 	.word	0x00000d20


	//   ....[29]....
        /*014c*/ 	.word	0x00000d40


	//   ....[30]....
        /*0150*/ 	.word	0x00000ea0


	//   ....[31]....
        /*0154*/ 	.word	0x00000ed0


	//   ....[32]....
        /*0158*/ 	.word	0x00000ef0


	//   ....[33]....
        /*015c*/ 	.word	0x00000f10


	//   ....[34]....
        /*0160*/ 	.word	0x00000f30


	//----- nvinfo : EIATTR_VRC_CTA_INIT_COUNT
	.align		4
.L_45:
        /*0164*/ 	.byte	0x02, 0x4a
	.zero		1
	.zero		1


	//----- nvinfo : EIATTR_EXIT_INSTR_OFFSETS
	.align		4
        /*0168*/ 	.byte	0x04, 0x1c
        /*016a*/ 	.short	(.L_47 - .L_46)


	//   ....[0]....
.L_46:
        /*016c*/ 	.word	0x00000160


	//   ....[1]....
        /*0170*/ 	.word	0x00000f90


	//----- nvinfo : EIATTR_CRS_STACK_SIZE
	.align		4
.L_47:
        /*0174*/ 	.byte	0x04, 0x1e
        /*0176*/ 	.short	(.L_49 - .L_48)
.L_48:
        /*0178*/ 	.word	0x00000000


	//----- nvinfo : EIATTR_CBANK_PARAM_SIZE
	.align		4
.L_49:
        /*017c*/ 	.byte	0x03, 0x19
        /*017e*/ 	.short	0x0018


	//----- nvinfo : EIATTR_PARAM_CBANK
	.align		4
        /*0180*/ 	.byte	0x04, 0x0a
        /*0182*/ 	.short	(.L_51 - .L_50)
	.align		4
.L_50:
        /*0184*/ 	.word	index@(.nv.constant0._Z12row_sums_newPKfPfm)
        /*0188*/ 	.short	0x0380
        /*018a*/ 	.short	0x0018


	//----- nvinfo : EIATTR_SW_WAR
	.align		4
.L_51:
        /*018c*/ 	.byte	0x04, 0x36
        /*018e*/ 	.short	(.L_53 - .L_52)
.L_52:
        /*0190*/ 	.word	0x00000008
.L_53:


//--------------------- .nv.info._Z8row_sumsPKfPfm --------------------------
	.section	.nv.info._Z8row_sumsPKfPfm,"",@"SHT_CUDA_INFO"
	.sectionflags	@""
	.align	4


	//----- nvinfo : EIATTR_CUDA_API_VERSION
	.align		4
        /*0000*/ 	.byte	0x04, 0x37
        /*0002*/ 	.short	(.L_55 - .L_54)
.L_54:
        /*0004*/ 	.word	0x00000082


	//----- nvinfo : EIATTR_KPARAM_INFO
	.align		4
.L_55:
        /*0008*/ 	.byte	0x04, 0x17
        /*000a*/ 	.short	(.L_57 - .L_56)
.L_56:
        /*000c*/ 	.word	0x00000000
        /*0010*/ 	.short	0x0002
        /*0012*/ 	.short	0x0010
        /*0014*/ 	.byte	0x00, 0xf0, 0x21, 0x00


	//----- nvinfo : EIATTR_KPARAM_INFO
	.align		4
.L_57:
        /*0018*/ 	.byte	0x04, 0x17
        /*001a*/ 	.short	(.L_59 - .L_58)
.L_58:
        /*001c*/ 	.word	0x00000000
        /*0020*/ 	.short	0x0001
        /*0022*/ 	.short	0x0008
        /*0024*/ 	.byte	0x00, 0xf5, 0x21, 0x00


	//----- nvinfo : EIATTR_KPARAM_INFO
	.align		4
.L_59:
        /*0028*/ 	.byte	0x04, 0x17
        /*002a*/ 	.short	(.L_61 - .L_60)
.L_60:
        /*002c*/ 	.word	0x00000000
        /*0030*/ 	.short	0x0000
        /*0032*/ 	.short	0x0000
        /*0034*/ 	.byte	0x00, 0xf5, 0x21, 0x00


	//----- nvinfo : EIATTR_SPARSE_MMA_MASK
	.align		4
.L_61:
        /*0038*/ 	.byte	0x03, 0x50
        /*003a*/ 	.short	0x0000


	//----- nvinfo : EIATTR_MAXREG_COUNT
	.align		4
        /*003c*/ 	.byte	0x03, 0x1b
        /*003e*/ 	.short	0x00ff


	//----- nvinfo : EIATTR_MERCURY_ISA_VERSION
	.align		4
        /*0040*/ 	.byte	0x03, 0x5f
        /*0042*/ 	.short	0x0101


	//----- nvinfo : EIATTR_VRC_CTA_INIT_COUNT
	.align		4
        /*0044*/ 	.byte	0x02, 0x4a
	.zero		1
	.zero		1


	//----- nvinfo : EIATTR_EXIT_INSTR_OFFSETS
	.align		4
        /*0048*/ 	.byte	0x04, 0x1c
        /*004a*/ 	.short	(.L_63 - .L_62)


	//   ....[0]....
.L_62:
        /*004c*/ 	.word	0x00000090


	//   ....[1]....
        /*0050*/ 	.word	0x00000910


	//----- nvinfo : EIATTR_CBANK_PARAM_SIZE
	.align		4
.L_63:
        /*0054*/ 	.byte	0x03, 0x19
        /*0056*/ 	.short	0x0018


	//----- nvinfo : EIATTR_PARAM_CBANK
	.align		4
        /*0058*/ 	.byte	0x04, 0x0a
        /*005a*/ 	.short	(.L_65 - .L_64)
	.align		4
.L_64:
        /*005c*/ 	.word	index@(.nv.constant0._Z8row_sumsPKfPfm)
        /*0060*/ 	.short	0x0380
        /*0062*/ 	.short	0x0018


	//----- nvinfo : EIATTR_SW_WAR
	.align		4
.L_65:
        /*0064*/ 	.byte	0x04, 0x36
        /*0066*/ 	.short	(.L_67 - .L_66)
.L_66:
        /*0068*/ 	.word	0x00000008
.L_67:


//--------------------- .nv.callgraph             --------------------------
	.section	.nv.callgraph,"",@"SHT_CUDA_CALLGRAPH"
	.align	4
	.sectionentsize	8
	.align		4
        /*0000*/ 	.word	0x00000000
	.align		4
        /*0004*/ 	.word	0xffffffff
	.align		4
        /*0008*/ 	.word	0x00000000
	.align		4
        /*000c*/ 	.word	0xfffffffe
	.align		4
        /*0010*/ 	.word	0x00000000
	.align		4
        /*0014*/ 	.word	0xfffffffd
	.align		4
        /*0018*/ 	.word	0x00000000
	.align		4
        /*001c*/ 	.word	0xfffffffc


//--------------------- .text._Z11column_sumsPKfPfm --------------------------
	.section	.text._Z11column_sumsPKfPfm,"ax",@progbits
	.align	128
        .global         _Z11column_sumsPKfPfm
        .type           _Z11column_sumsPKfPfm,@function
        .size           _Z11column_sumsPKfPfm,(.L_x_43 - _Z11column_sumsPKfPfm)
        .other          _Z11column_sumsPKfPfm,@"STO_CUDA_ENTRY STV_DEFAULT"
_Z11column_sumsPKfPfm:
.text._Z11column_sumsPKfPfm:
[----:B------:R-:W-:Y:S01]  /*0000*/  LDC R1, c[0x0][0x37c] ;  /* 0x0000df00ff017b82 */ /* 0x000fe20000000800 */
[----:B------:R-:W0:Y:S07]  /*0010*/  S2R R12, SR_TID.X ;  /* 0x00000000000c7919 */ /* 0x000e2e0000002100 */
[----:B------:R-:W1:Y:S01]  /*0020*/  LDC.64 R10, c[0x0][0x390] ;  /* 0x0000e400ff0a7b82 */ /* 0x000e620000000a00 */
[----:B------:R-:W0:Y:S01]  /*0030*/  LDCU UR4, c[0x0][0x360] ;  /* 0x00006c00ff0477ac */ /* 0x000e220008000800 */
[----:B------:R-:W0:Y:S02]  /*0040*/  S2R R13, SR_CTAID.X ;  /* 0x00000000000d7919 */ /* 0x000e240000002500 */
[----:B0-----:R-:W-:-:S05]  /*0050*/  IMAD R12, R13, UR4, R12 ;  /* 0x000000040d0c7c24 */ /* 0x001fca000f8e020c */
[----:B------:R-:W-:Y:S02]  /*0060*/  SHF.R.S32.HI R13, RZ, 0x1f, R12 ;  /* 0x0000001fff0d7819 */ /* 0x000fe4000001140c */
[----:B-1----:R-:W-:-:S04]  /*0070*/  ISETP.GE.U32.AND P0, PT, R12, R10, PT ;  /* 0x0000000a0c00720c */ /* 0x002fc80003f06070 */
[----:B------:R-:W-:-:S13]  /*0080*/  ISETP.GE.U32.AND.EX P0, PT, R13, R11, PT, P0 ;  /* 0x0000000b0d00720c */ /* 0x000fda0003f06100 */
[----:B------:R-:W-:Y:S05]  /*0090*/  @P0 EXIT ;  /* 0x000000000000094d */ /* 0x000fea0003800000 */
[C---:B------:R-:W-:Y:S01]  /*00a0*/  IADD3 R2, P0, PT, R10.reuse, -0x1, RZ ;  /* 0xffffffff0a027810 */ /* 0x040fe20007f1e0ff */
[----:B------:R-:W0:Y:S01]  /*00b0*/  LDCU.64 UR4, c[0x0][0x358] ;  /* 0x00006b00ff0477ac */ /* 0x000e220008000a00 */
[----:B------:R-:W-:Y:S01]  /*00c0*/  LOP3.LUT R0, R10, 0xf, RZ, 0xc0, !PT ;  /* 0x0000000f0a007812 */ /* 0x000fe200078ec0ff */
[----:B------:R-:W-:Y:S01]  /*00d0*/  IMAD.MOV.U32 R5, RZ, RZ, RZ ;  /* 0x000000ffff057224 */ /* 0x000fe200078e00ff */
[----:B------:R-:W-:Y:S02]  /*00e0*/  ISETP.GE.U32.AND P1, PT, R2, 0xf, PT ;  /* 0x0000000f0200780c */ /* 0x000fe40003f26070 */
[----:B------:R-:W-:Y:S02]  /*00f0*/  IADD3.X R2, PT, PT, R11, -0x1, RZ, P0, !PT ;  /* 0xffffffff0b027810 */ /* 0x000fe400007fe4ff */
[----:B------:R-:W-:Y:S02]  /*0100*/  ISETP.NE.U32.AND P0, PT, R0, RZ, PT ;  /* 0x000000ff0000720c */ /* 0x000fe40003f05070 */
[----:B------:R-:W-:-:S02]  /*0110*/  ISETP.GE.U32.AND.EX P1, PT, R2, RZ, PT, P1 ;  /* 0x000000ff0200720c */ /* 0x000fc40003f26110 */
[----:B------:R-:W-:Y:S02]  /*0120*/  CS2R R2, SRZ ;  /* 0x0000000000027805 */ /* 0x000fe4000001ff00 */
[----:B------:R-:W-:-:S09]  /*0130*/  ISETP.NE.AND.EX P0, PT, RZ, RZ, PT, P0 ;  /* 0x000000ffff00720c */ /* 0x000fd20003f05300 */
[----:B0-----:R-:W-:Y:S05]  /*0140*/  @!P1 BRA `(.L_x_0) ;  /* 0x0000000400449947 */ /* 0x001fea0003800000 */
[----:B------:R-:W0:Y:S01]  /*0150*/  LDC R3, c[0x0][0x394] ;  /* 0x0000e500ff037b82 */ /* 0x000e220000000800 */
[----:B------:R-:W1:Y:S01]  /*0160*/  LDCU.64 UR6, c[0x0][0x380] ;  /* 0x00007000ff0677ac */ /* 0x000e620008000a00 */
[C---:B------:R-:W-:Y:S01]  /*0170*/  LOP3.LUT R2, R10.reuse, 0xfffffff0, RZ, 0xc0, !PT ;  /* 0xfffffff00a027812 */ /* 0x040fe200078ec0ff */
[C---:B------:R-:W-:Y:S01]  /*0180*/  IMAD.WIDE.U32 R14, R10.reuse, 0x4, RZ ;  /* 0x000000040a0e7825 */ /* 0x040fe200078e00ff */
[----:B------:R-:W-:-:S03]  /*0190*/  SHF.L.U64.HI R6, R10, 0x6, R11 ;  /* 0x000000060a067819 */ /* 0x000fc6000001020b */
[----:B------:R-:W-:Y:S02]  /*01a0*/  IMAD.SHL.U32 R7, R11, 0x4, RZ ;  /* 0x000000040b077824 */ /* 0x000fe400078e00ff */
[----:B------:R-:W-:Y:S02]  /*01b0*/  IMAD.MOV.U32 R5, RZ, RZ, RZ ;  /* 0x000000ffff057224 */ /* 0x000fe400078e00ff */
[----:B------:R-:W-:Y:S02]  /*01c0*/  IMAD.IADD R7, R15, 0x1, R7 ;  /* 0x000000010f077824 */ /* 0x000fe400078e0207 */
[----:B------:R-:W-:Y:S01]  /*01d0*/  IMAD.MOV.U32 R25, RZ, RZ, R2 ;  /* 0x000000ffff197224 */ /* 0x000fe200078e0002 */
[----:B-1----:R-:W-:-:S04]  /*01e0*/  LEA R8, P1, R12, UR6, 0x2 ;  /* 0x000000060c087c11 */ /* 0x002fc8000f8210ff */
[----:B------:R-:W-:Y:S02]  /*01f0*/  LEA.HI.X R9, R12, UR7, R13, 0x2, P1 ;  /* 0x000000070c097c11 */ /* 0x000fe400088f140d */
[----:B0-----:R-:W-:-:S07]  /*0200*/  MOV R24, R3 ;  /* 0x0000000300187202 */ /* 0x001fce0000000f00 */
.L_x_1:
[-C--:B------:R-:W-:Y:S01]  /*0210*/  IADD3 R16, P1, PT, R8, R14.reuse, RZ ;  /* 0x0000000e08107210 */ /* 0x080fe20007f3e0ff */
[----:B------:R-:W2:Y:S04]  /*0220*/  LDG.E R28, desc[UR4][R8.64] ;  /* 0x00000004081c7981 */ /* 0x000ea8000c1e1900 */
[----:B------:R-:W-:Y:S01]  /*0230*/  IMAD.X R17, R9, 0x1, R7, P1 ;  /* 0x0000000109117824 */ /* 0x000fe200008e0607 */
[----:B------:R-:W-:-:S04]  /*0240*/  IADD3 R18, P1, PT, R16, R14, RZ ;  /* 0x0000000e10127210 */ /* 0x000fc80007f3e0ff */
[----:B------:R0:W3:Y:S01]  /*0250*/  LDG.E R4, desc[UR4][R16.64] ;  /* 0x0000000410047981 */ /* 0x0000e2000c1e1900 */
[----:B------:R-:W-:Y:S01]  /*0260*/  IMAD.X R19, R17, 0x1, R7, P1 ;  /* 0x0000000111137824 */ /* 0x000fe200008e0607 */
[----:B------:R-:W-:-:S04]  /*0270*/  IADD3 R22, P1, PT, R18, R14, RZ ;  /* 0x0000000e12167210 */ /* 0x000fc80007f3e0ff */
[----:B------:R1:W4:Y:S01]  /*0280*/  LDG.E R27, desc[UR4][R18.64] ;  /* 0x00000004121b7981 */ /* 0x000322000c1e1900 */
[----:B------:R-:W-:Y:S01]  /*0290*/  IMAD.X R23, R19, 0x1, R7, P1 ;  /* 0x0000000113177824 */ /* 0x000fe200008e0607 */
[----:B------:R-:W-:-:S04]  /*02a0*/  IADD3 R20, P1, PT, R22, R14, RZ ;  /* 0x0000000e16147210 */ /* 0x000fc80007f3e0ff */
[----:B------:R5:W4:Y:S01]  /*02b0*/  LDG.E R26, desc[UR4][R22.64] ;  /* 0x00000004161a7981 */ /* 0x000b22000c1e1900 */
[----:B------:R-:W-:Y:S01]  /*02c0*/  IMAD.X R21, R23, 0x1, R7, P1 ;  /* 0x0000000117157824 */ /* 0x000fe200008e0607 */
[----:B0-----:R-:W-:-:S04]  /*02d0*/  IADD3 R16, P1, PT, R20, R14, RZ ;  /* 0x0000000e14107210 */ /* 0x001fc80007f3e0ff */
[----:B------:R-:W4:Y:S01]  /*02e0*/  LDG.E R20, desc[UR4][R20.64] ;  /* 0x0000000414147981 */ /* 0x000f22000c1e1900 */
[----:B------:R-:W-:Y:S01]  /*02f0*/  IMAD.X R17, R21, 0x1, R7, P1 ;  /* 0x0000000115117824 */ /* 0x000fe200008e0607 */
[----:B-1----:R-:W-:-:S04]  /*0300*/  IADD3 R18, P1, PT, R16, R14, RZ ;  /* 0x0000000e10127210 */ /* 0x002fc80007f3e0ff */
[----:B------:R-:W-:Y:S01]  /*0310*/  IADD3.X R19, PT, PT, R17, R7, RZ, P1, !PT ;  /* 0x0000000711137210 */ /* 0x000fe20000ffe4ff */
[----:B------:R-:W4:Y:S01]  /*0320*/  LDG.E R16, desc[UR4][R16.64] ;  /* 0x0000000410107981 */ /* 0x000f22000c1e1900 */
[----:B-----5:R-:W-:-:S03]  /*0330*/  IADD3 R22, P1, PT, R18, R14, RZ ;  /* 0x0000000e12167210 */ /* 0x020fc60007f3e0ff */
[----:B------:R-:W5:Y:S02]  /*0340*/  LDG.E R18, desc[UR4][R18.64] ;  /* 0x0000000412127981 */ /* 0x000f64000c1e1900 */
[----:B------:R-:W-:-:S05]  /*0350*/  IMAD.X R23, R19, 0x1, R7, P1 ;  /* 0x0000000113177824 */ /* 0x000fca00008e0607 */
[----:B------:R3:W5:Y:S01]  /*0360*/  LDG.E R17, desc[UR4][R22.64] ;  /* 0x0000000416117981 */ /* 0x000762000c1e1900 */
[----:B--2---:R-:W-:Y:S01]  /*0370*/  FADD R5, R28, R5 ;  /* 0x000000051c057221 */ /* 0x004fe20000000000 */
[----:B------:R-:W-:-:S05]  /*0380*/  IADD3 R28, P1, PT, R22, R14, RZ ;  /* 0x0000000e161c7210 */ /* 0x000fca0007f3e0ff */
[--C-:B------:R-:W-:Y:S02]  /*0390*/  IMAD.X R29, R23, 0x1, R7.reuse, P1 ;  /* 0x00000001171d7824 */ /* 0x100fe400008e0607 */
[----:B---3--:R-:W-:Y:S01]  /*03a0*/  FADD R22, R5, R4 ;  /* 0x0000000405167221 */ /* 0x008fe20000000000 */
[-C--:B------:R-:W-:Y:S02]  /*03b0*/  IADD3 R4, P1, PT, R28, R14.reuse, RZ ;  /* 0x0000000e1c047210 */ /* 0x080fe40007f3e0ff */
[----:B------:R-:W2:Y:S03]  /*03c0*/  LDG.E R21, desc[UR4][R28.64] ;  /* 0x000000041c157981 */ /* 0x000ea6000c1e1900 */
[----:B------:R-:W-:Y:S02]  /*03d0*/  IMAD.X R5, R29, 0x1, R7, P1 ;  /* 0x000000011d057824 */ /* 0x000fe400008e0607 */
[----:B----4-:R-:W-:Y:S01]  /*03e0*/  FADD R27, R22, R27 ;  /* 0x0000001b161b7221 */ /* 0x010fe20000000000 */
[----:B------:R-:W-:-:S02]  /*03f0*/  IADD3 R22, P1, PT, R4, R14, RZ ;  /* 0x0000000e04167210 */ /* 0x000fc40007f3e0ff */
[----:B------:R0:W3:Y:S03]  /*0400*/  LDG.E R4, desc[UR4][R4.64] ;  /* 0x0000000404047981 */ /* 0x0000e6000c1e1900 */
[----:B------:R-:W-:-:S05]  /*0410*/  IMAD.X R23, R5, 0x1, R7, P1 ;  /* 0x0000000105177824 */ /* 0x000fca00008e0607 */
[----:B------:R1:W4:Y:S01]  /*0420*/  LDG.E R19, desc[UR4][R22.64] ;  /* 0x0000000416137981 */ /* 0x000322000c1e1900 */
[----:B0-----:R-:W-:Y:S01]  /*0430*/  FADD R5, R27, R26 ;  /* 0x0000001a1b057221 */ /* 0x001fe20000000000 */
[----:B------:R-:W-:-:S05]  /*0440*/  IADD3 R26, P1, PT, R22, R14, RZ ;  /* 0x0000000e161a7210 */ /* 0x000fca0007f3e0ff */
[----:B------:R-:W-:Y:S01]  /*0450*/  IMAD.X R27, R23, 0x1, R7, P1 ;  /* 0x00000001171b7824 */ /* 0x000fe200008e0607 */
[----:B------:R-:W-:Y:S01]  /*0460*/  IADD3 R28, P1, PT, R26, R14, RZ ;  /* 0x0000000e1a1c7210 */ /* 0x000fe20007f3e0ff */
[----:B------:R-:W-:-:S03]  /*0470*/  FADD R5, R5, R20 ;  /* 0x0000001405057221 */ /* 0x000fc60000000000 */
[----:B------:R-:W-:Y:S01]  /*0480*/  IADD3.X R29, PT, PT, R27, R7, RZ, P1, !PT ;  /* 0x000000071b1d7210 */ /* 0x000fe20000ffe4ff */
[----:B------:R0:W4:Y:S01]  /*0490*/  LDG.E R20, desc[UR4][R26.64] ;  /* 0x000000041a147981 */ /* 0x000122000c1e1900 */
[-C--:B-1----:R-:W-:Y:S01]  /*04a0*/  IADD3 R22, P1, PT, R28, R14.reuse, RZ ;  /* 0x0000000e1c167210 */ /* 0x082fe20007f3e0ff */
[----:B------:R-:W-:Y:S02]  /*04b0*/  FADD R16, R5, R16 ;  /* 0x0000001005107221 */ /* 0x000fe40000000000 */
[----:B------:R-:W4:Y:S02]  /*04c0*/  LDG.E R5, desc[UR4][R28.64] ;  /* 0x000000041c057981 */ /* 0x000f24000c1e1900 */
[----:B------:R-:W-:Y:S02]  /*04d0*/  IMAD.X R23, R29, 0x1, R7, P1 ;  /* 0x000000011d177824 */ /* 0x000fe400008e0607 */
[----:B-----5:R-:W-:Y:S01]  /*04e0*/  FADD R16, R16, R18 ;  /* 0x0000001210107221 */ /* 0x020fe20000000000 */
[----:B0-----:R-:W-:-:S02]  /*04f0*/  IADD3 R26, P1, PT, R22, R14, RZ ;  /* 0x0000000e161a7210 */ /* 0x001fc40007f3e0ff */
[----:B------:R0:W5:Y:S03]  /*0500*/  LDG.E R18, desc[UR4][R22.64] ;  /* 0x0000000416127981 */ /* 0x000166000c1e1900 */
[----:B------:R-:W-:Y:S02]  /*0510*/  IMAD.X R27, R23, 0x1, R7, P1 ;  /* 0x00000001171b7824 */ /* 0x000fe400008e0607 */
[----:B0-----:R-:W-:Y:S01]  /*0520*/  FADD R22, R16, R17 ;  /* 0x0000001110167221 */ /* 0x001fe20000000000 */
[----:B------:R-:W-:Y:S02]  /*0530*/  IADD3 R16, P1, PT, R26, R14, RZ ;  /* 0x0000000e1a107210 */ /* 0x000fe40007f3e0ff */
[----:B------:R-:W5:Y:S03]  /*0540*/  LDG.E R26, desc[UR4][R26.64] ;  /* 0x000000041a1a7981 */ /* 0x000f66000c1e1900 */
[----:B------:R-:W-:-:S05]  /*0550*/  IMAD.X R17, R27, 0x1, R7, P1 ;  /* 0x000000011b117824 */ /* 0x000fca00008e0607 */
[----:B------:R-:W5:Y:S01]  /*0560*/  LDG.E R16, desc[UR4][R16.64] ;  /* 0x0000000410107981 */ /* 0x000f62000c1e1900 */
[----:B------:R-:W-:-:S04]  /*0570*/  IADD3 R25, P1, PT, R25, -0x10, RZ ;  /* 0xfffffff019197810 */ /* 0x000fc80007f3e0ff */
[----:B------:R-:W-:Y:S02]  /*0580*/  IADD3.X R24, PT, PT, R24, -0x1, RZ, P1, !PT ;  /* 0xffffffff18187810 */ /* 0x000fe40000ffe4ff */
[----:B------:R-:W-:-:S04]  /*0590*/  ISETP.NE.U32.AND P1, PT, R25, RZ, PT ;  /* 0x000000ff1900720c */ /* 0x000fc80003f25070 */
[----:B------:R-:W-:Y:S02]  /*05a0*/  ISETP.NE.AND.EX P1, PT, R24, RZ, PT, P1 ;  /* 0x000000ff1800720c */ /* 0x000fe40003f25310 */
[----:B------:R-:W-:-:S05]  /*05b0*/  LEA R8, P2, R10, R8, 0x6 ;  /* 0x000000080a087211 */ /* 0x000fca00078430ff */
[----:B------:R-:W-:Y:S02]  /*05c0*/  IMAD.X R9, R9, 0x1, R6, P2 ;  /* 0x0000000109097824 */ /* 0x000fe400010e0606 */
[----:B--2---:R-:W-:-:S04]  /*05d0*/  FADD R21, R22, R21 ;  /* 0x0000001516157221 */ /* 0x004fc80000000000 */
[----:B---3--:R-:W-:-:S04]  /*05e0*/  FADD R4, R21, R4 ;  /* 0x0000000415047221 */ /* 0x008fc80000000000 */
[----:B----4-:R-:W-:-:S04]  /*05f0*/  FADD R19, R4, R19 ;  /* 0x0000001304137221 */ /* 0x010fc80000000000 */
[----:B------:R-:W-:-:S04]  /*0600*/  FADD R20, R19, R20 ;  /* 0x0000001413147221 */ /* 0x000fc80000000000 */
[----:B------:R-:W-:-:S04]  /*0610*/  FADD R5, R20, R5 ;  /* 0x0000000514057221 */ /* 0x000fc80000000000 */
[----:B-----5:R-:W-:-:S04]  /*0620*/  FADD R5, R5, R18 ;  /* 0x0000001205057221 */ /* 0x020fc80000000000 */
[----:B------:R-:W-:-:S04]  /*0630*/  FADD R5, R5, R26 ;  /* 0x0000001a05057221 */ /* 0x000fc80000000000 */
[----:B------:R-:W-:Y:S01]  /*0640*/  FADD R5, R5, R16 ;  /* 0x0000001005057221 */ /* 0x000fe20000000000 */
[----:B------:R-:W-:Y:S06]  /*0650*/  @P1 BRA `(.L_x_1) ;  /* 0xfffffff800ec1947 */ /* 0x000fec000383ffff */
.L_x_0:
[----:B------:R-:W-:Y:S05]  /*0660*/  @!P0 BRA `(.L_x_2) ;  /* 0x0000000400a08947 */ /* 0x000fea0003800000 */
[----:B------:R-:W-:Y:S02]  /*0670*/  ISETP.GE.U32.AND P1, PT, R0, 0x8, PT ;  /* 0x000000080000780c */ /* 0x000fe40003f26070 */
[----:B------:R-:W-:Y:S02]  /*0680*/  LOP3.LUT R24, R10, 0x7, RZ, 0xc0, !PT ;  /* 0x000000070a187812 */ /* 0x000fe400078ec0ff */
[----:B------:R-:W-:Y:S02]  /*0690*/  ISETP.GE.U32.AND.EX P1, PT, RZ, RZ, PT, P1 ;  /* 0x000000ffff00720c */ /* 0x000fe40003f26110 */
[----:B------:R-:W-:-:S04]  /*06a0*/  ISETP.NE.U32.AND P0, PT, R24, RZ, PT ;  /* 0x000000ff1800720c */ /* 0x000fc80003f05070 */
[----:B------:R-:W-:-:S07]  /*06b0*/  ISETP.NE.AND.EX P0, PT, RZ, RZ, PT, P0 ;  /* 0x000000ffff00720c */ /* 0x000fce0003f05300 */
[----:B------:R-:W-:Y:S06]  /*06c0*/  @!P1 BRA `(.L_x_3) ;  /* 0x0000000000a49947 */ /* 0x000fec0003800000 */
[----:B------:R-:W0:Y:S01]  /*06d0*/  LDCU.64 UR6, c[0x0][0x380] ;  /* 0x00007000ff0677ac */ /* 0x000e220008000a00 */
[-C--:B------:R-:W-:Y:S01]  /*06e0*/  IMAD R0, R3, R10.reuse, RZ ;  /* 0x0000000a03007224 */ /* 0x080fe200078e02ff */
[----:B------:R-:W-:Y:S01]  /*06f0*/  SHF.L.U64.HI R19, R10, 0x2, R11 ;  /* 0x000000020a137819 */ /* 0x000fe2000001020b */
[----:B------:R-:W-:-:S04]  /*0700*/  IMAD.WIDE.U32 R6, R2, R10, R12 ;  /* 0x0000000a02067225 */ /* 0x000fc800078e000c */
[----:B------:R-:W-:Y:S02]  /*0710*/  IMAD R9, R2, R11, R0 ;  /* 0x0000000b02097224 */ /* 0x000fe400078e0200 */
[----:B------:R-:W-:-:S03]  /*0720*/  IMAD.SHL.U32 R17, R10, 0x4, RZ ;  /* 0x000000040a117824 */ /* 0x000fc600078e00ff */
[----:B------:R-:W-:Y:S02]  /*0730*/  IADD3 R7, PT, PT, R7, R9, RZ ;  /* 0x0000000907077210 */ /* 0x000fe40007ffe0ff */
[----:B0-----:R-:W-:-:S04]  /*0740*/  LEA R26, P2, R6, UR6, 0x2 ;  /* 0x00000006061a7c11 */ /* 0x001fc8000f8410ff */
[----:B------:R-:W-:Y:S02]  /*0750*/  IADD3 R22, P1, PT, R17, R26, RZ ;  /* 0x0000001a11167210 */ /* 0x000fe40007f3e0ff */
[----:B------:R-:W-:Y:S02]  /*0760*/  LEA.HI.X R27, R6, UR7, R7, 0x2, P2 ;  /* 0x00000007061b7c11 */ /* 0x000fe400090f1407 */
[----:B------:R-:W-:-:S03]  /*0770*/  IADD3 R20, P2, PT, R22, R17, RZ ;  /* 0x0000001116147210 */ /* 0x000fc60007f5e0ff */
[----:B------:R-:W-:Y:S01]  /*0780*/  IMAD.X R23, R19, 0x1, R27, P1 ;  /* 0x0000000113177824 */ /* 0x000fe200008e061b */
[----:B------:R-:W2:Y:S01]  /*0790*/  LDG.E R0, desc[UR4][R26.64] ;  /* 0x000000041a007981 */ /* 0x000ea2000c1e1900 */
[-C--:B------:R-:W-:Y:S02]  /*07a0*/  IADD3 R14, P1, PT, R20, R17.reuse, RZ ;  /* 0x00000011140e7210 */ /* 0x080fe40007f3e0ff */
[--C-:B------:R-:W-:Y:S01]  /*07b0*/  IMAD.X R21, R23, 0x1, R19.reuse, P2 ;  /* 0x0000000117157824 */ /* 0x100fe200010e0613 */
[----:B------:R-:W3:Y:S01]  /*07c0*/  LDG.E R4, desc[UR4][R22.64] ;  /* 0x0000000416047981 */ /* 0x000ee2000c1e1900 */
[-C--:B------:R-:W-:Y:S02]  /*07d0*/  IADD3 R6, P2, PT, R14, R17.reuse, RZ ;  /* 0x000000110e067210 */ /* 0x080fe40007f5e0ff */
[----:B------:R-:W-:Y:S01]  /*07e0*/  IMAD.X R15, R21, 0x1, R19, P1 ;  /* 0x00000001150f7824 */ /* 0x000fe200008e0613 */
[----:B------:R-:W4:Y:S01]  /*07f0*/  LDG.E R20, desc[UR4][R20.64] ;  /* 0x0000000414147981 */ /* 0x000f22000c1e1900 */
[----:B------:R-:W-:-:S02]  /*0800*/  IADD3 R8, P1, PT, R6, R17, RZ ;  /* 0x0000001106087210 */ /* 0x000fc40007f3e0ff */
[----:B------:R-:W-:Y:S01]  /*0810*/  IMAD.X R7, R15, 0x1, R19, P2 ;  /* 0x000000010f077824 */ /* 0x000fe200010e0613 */
[----:B------:R-:W5:Y:S01]  /*0820*/  LDG.E R14, desc[UR4][R14.64] ;  /* 0x000000040e0e7981 */ /* 0x000f62000c1e1900 */
[----:B------:R-:W-:-:S03]  /*0830*/  IADD3 R16, P2, PT, R8, R17, RZ ;  /* 0x0000001108107210 */ /* 0x000fc60007f5e0ff */
[----:B------:R-:W-:Y:S01]  /*0840*/  IADD3.X R9, PT, PT, R7, R19, RZ, P1, !PT ;  /* 0x0000001307097210 */ /* 0x000fe20000ffe4ff */
[----:B------:R-:W5:Y:S01]  /*0850*/  LDG.E R6, desc[UR4][R6.64] ;  /* 0x0000000406067981 */ /* 0x000f62000c1e1900 */
[----:B------:R-:W-:-:S03]  /*0860*/  IADD3 R18, P1, PT, R16, R17, RZ ;  /* 0x0000001110127210 */ /* 0x000fc60007f3e0ff */
[--C-:B------:R-:W-:Y:S01]  /*0870*/  IMAD.X R17, R9, 0x1, R19.reuse, P2 ;  /* 0x0000000109117824 */ /* 0x100fe200010e0613 */
[----:B------:R-:W5:Y:S03]  /*0880*/  LDG.E R8, desc[UR4][R8.64] ;  /* 0x0000000408087981 */ /* 0x000f66000c1e1900 */
[----:B------:R-:W-:Y:S01]  /*0890*/  IMAD.X R19, R17, 0x1, R19, P1 ;  /* 0x0000000111137824 */ /* 0x000fe200008e0613 */
[----:B------:R-:W5:Y:S04]  /*08a0*/  LDG.E R16, desc[UR4][R16.64] ;  /* 0x0000000410107981 */ /* 0x000f68000c1e1900 */
[----:B------:R-:W5:Y:S01]  /*08b0*/  LDG.E R18, desc[UR4][R18.64] ;  /* 0x0000000412127981 */ /* 0x000f62000c1e1900 */
[----:B------:R-:W-:-:S05]  /*08c0*/  IADD3 R2, P1, PT, R2, 0x8, RZ ;  /* 0x0000000802027810 */ /* 0x000fca0007f3e0ff */
[----:B------:R-:W-:Y:S02]  /*08d0*/  IMAD.X R3, RZ, RZ, R3, P1 ;  /* 0x000000ffff037224 */ /* 0x000fe400008e0603 */
[----:B--2---:R-:W-:-:S04]  /*08e0*/  FADD R5, R5, R0 ;  /* 0x0000000005057221 */ /* 0x004fc80000000000 */
[----:B---3--:R-:W-:-:S04]  /*08f0*/  FADD R5, R5, R4 ;  /* 0x0000000405057221 */ /* 0x008fc80000000000 */
[----:B----4-:R-:W-:-:S04]  /*0900*/  FADD R5, R5, R20 ;  /* 0x0000001405057221 */ /* 0x010fc80000000000 */
[----:B-----5:R-:W-:-:S04]  /*0910*/  FADD R5, R5, R14 ;  /* 0x0000000e05057221 */ /* 0x020fc80000000000 */
[----:B------:R-:W-:-:S04]  /*0920*/  FADD R5, R5, R6 ;  /* 0x0000000605057221 */ /* 0x000fc80000000000 */
[----:B------:R-:W-:-:S04]  /*0930*/  FADD R5, R5, R8 ;  /* 0x0000000805057221 */ /* 0x000fc80000000000 */
[----:B------:R-:W-:-:S04]  /*0940*/  FADD R5, R5, R16 ;  /* 0x0000001005057221 */ /* 0x000fc80000000000 */
[----:B------:R-:W-:-:S07]  /*0950*/  FADD R5, R5, R18 ;  /* 0x0000001205057221 */ /* 0x000fce0000000000 */
.L_x_3:
[----:B------:R-:W-:Y:S05]  /*0960*/  @!P0 BRA `(.L_x_2) ;  /* 0x0000000000e08947 */ /* 0x000fea0003800000 */
[----:B------:R-:W-:Y:S01]  /*0970*/  ISETP.GE.U32.AND P1, PT, R24, 0x4, PT ;  /* 0x000000041800780c */ /* 0x000fe20003f26070 */
[----:B------:R-:W-:Y:S01]  /*0980*/  IMAD.MOV.U32 R4, RZ, RZ, RZ ;  /* 0x000000ffff047224 */ /* 0x000fe200078e00ff */
[----:B------:R-:W-:Y:S02]  /*0990*/  LOP3.LUT R0, R10, 0x3, RZ, 0xc0, !PT ;  /* 0x000000030a007812 */ /* 0x000fe400078ec0ff */
[----:B------:R-:W-:Y:S02]  /*09a0*/  ISETP.GE.U32.AND.EX P1, PT, RZ, RZ, PT, P1 ;  /* 0x000000ffff00720c */ /* 0x000fe40003f26110 */
[----:B------:R-:W-:-:S04]  /*09b0*/  ISETP.NE.U32.AND P0, PT, R0, RZ, PT ;  /* 0x000000ff0000720c */ /* 0x000fc80003f05070 */
[----:B------:R-:W-:-:S07]  /*09c0*/  ISETP.NE.AND.EX P0, PT, R4, RZ, PT, P0 ;  /* 0x000000ff0400720c */ /* 0x000fce0003f05300 */
[----:B------:R-:W-:Y:S06]  /*09d0*/  @!P1 BRA `(.L_x_4) ;  /* 0x00000000006c9947 */ /* 0x000fec0003800000 */
[----:B------:R-:W0:Y:S01]  /*09e0*/  LDCU.64 UR6, c[0x0][0x380] ;  /* 0x00007000ff0677ac */ /* 0x000e220008000a00 */
[----:B------:R-:W-:Y:S01]  /*09f0*/  MOV R8, R12 ;  /* 0x0000000c00087202 */ /* 0x000fe20000000f00 */
[-C--:B------:R-:W-:Y:S01]  /*0a00*/  IMAD R6, R3, R10.reuse, RZ ;  /* 0x0000000a03067224 */ /* 0x080fe200078e02ff */
[----:B------:R-:W-:Y:S01]  /*0a10*/  SHF.L.U64.HI R17, R10, 0x2, R11 ;  /* 0x000000020a117819 */ /* 0x000fe2000001020b */
[----:B------:R-:W-:Y:S02]  /*0a20*/  IMAD.MOV.U32 R9, RZ, RZ, R13 ;  /* 0x000000ffff097224 */ /* 0x000fe400078e000d */
[C---:B------:R-:W-:Y:S02]  /*0a30*/  IMAD R7, R2.reuse, R11, R6 ;  /* 0x0000000b02077224 */ /* 0x040fe400078e0206 */
[----:B------:R-:W-:-:S04]  /*0a40*/  IMAD.WIDE.U32 R8, R2, R10, R8 ;  /* 0x0000000a02087225 */ /* 0x000fc800078e0008 */
[----:B------:R-:W-:Y:S02]  /*0a50*/  IMAD.SHL.U32 R19, R10, 0x4, RZ ;  /* 0x000000040a137824 */ /* 0x000fe400078e00ff */
[----:B------:R-:W-:Y:S01]  /*0a60*/  IMAD.IADD R7, R9, 0x1, R7 ;  /* 0x0000000109077824 */ /* 0x000fe200078e0207 */
[----:B0-----:R-:W-:-:S04]  /*0a70*/  LEA R14, P2, R8, UR6, 0x2 ;  /* 0x00000006080e7c11 */ /* 0x001fc8000f8410ff */
[----:B------:R-:W-:Y:S02]  /*0a80*/  IADD3 R6, P1, PT, R19, R14, RZ ;  /* 0x0000000e13067210 */ /* 0x000fe40007f3e0ff */
[----:B------:R-:W-:Y:S02]  /*0a90*/  LEA.HI.X R15, R8, UR7, R7, 0x2, P2 ;  /* 0x00000007080f7c11 */ /* 0x000fe400090f1407 */
[----:B------:R-:W-:-:S03]  /*0aa0*/  IADD3 R8, P2, PT, R6, R19, RZ ;  /* 0x0000001306087210 */ /* 0x000fc60007f5e0ff */
[----:B------:R-:W-:Y:S01]  /*0ab0*/  IMAD.X R7, R17, 0x1, R15, P1 ;  /* 0x0000000111077824 */ /* 0x000fe200008e060f */
[----:B------:R-:W2:Y:S01]  /*0ac0*/  LDG.E R14, desc[UR4][R14.64] ;  /* 0x000000040e0e7981 */ /* 0x000ea2000c1e1900 */
[----:B------:R-:W-:-:S03]  /*0ad0*/  IADD3 R16, P1, PT, R8, R19, RZ ;  /* 0x0000001308107210 */ /* 0x000fc60007f3e0ff */
[----:B------:R-:W-:Y:S01]  /*0ae0*/  IADD3.X R9, PT, PT, R7, R17, RZ, P2, !PT ;  /* 0x0000001107097210 */ /* 0x000fe200017fe4ff */
[----:B------:R-:W3:Y:S04]  /*0af0*/  LDG.E R6, desc[UR4][R6.64] ;  /* 0x0000000406067981 */ /* 0x000ee8000c1e1900 */
[----:B------:R-:W-:Y:S01]  /*0b00*/  IMAD.X R17, R9, 0x1, R17, P1 ;  /* 0x0000000109117824 */ /* 0x000fe200008e0611 */
[----:B------:R-:W4:Y:S04]  /*0b10*/  LDG.E R8, desc[UR4][R8.64] ;  /* 0x0000000408087981 */ /* 0x000f28000c1e1900 */
[----:B------:R-:W5:Y:S01]  /*0b20*/  LDG.E R16, desc[UR4][R16.64] ;  /* 0x0000000410107981 */ /* 0x000f62000c1e1900 */
[----:B------:R-:W-:-:S05]  /*0b30*/  IADD3 R2, P1, PT, R2, 0x4, RZ ;  /* 0x0000000402027810 */ /* 0x000fca0007f3e0ff */
[----:B------:R-:W-:Y:S02]  /*0b40*/  IMAD.X R3, RZ, RZ, R3, P1 ;  /* 0x000000ffff037224 */ /* 0x000fe400008e0603 */
[----:B--2---:R-:W-:-:S04]  /*0b50*/  FADD R5, R5, R14 ;  /* 0x0000000e05057221 */ /* 0x004fc80000000000 */
[----:B---3--:R-:W-:-:S04]  /*0b60*/  FADD R5, R5, R6 ;  /* 0x0000000605057221 */ /* 0x008fc80000000000 */
[----:B----4-:R-:W-:-:S04]  /*0b70*/  FADD R5, R5, R8 ;  /* 0x0000000805057221 */ /* 0x010fc80000000000 */
[----:B-----5:R-:W-:-:S07]  /*0b80*/  FADD R5, R5, R16 ;  /* 0x0000001005057221 */ /* 0x020fce0000000000 */
.L_x_4:
[----:B------:R-:W-:Y:S05]  /*0b90*/  @!P0 BRA `(.L_x_2) ;  /* 0x0000000000548947 */ /* 0x000fea0003800000 */
[----:B------:R-:W0:Y:S01]  /*0ba0*/  LDCU.64 UR6, c[0x0][0x380] ;  /* 0x00007000ff0677ac */ /* 0x000e220008000a00 */
[-C--:B------:R-:W-:Y:S02]  /*0bb0*/  IMAD R3, R3, R10.reuse, RZ ;  /* 0x0000000a03037224 */ /* 0x080fe400078e02ff */
[----:B------:R-:W-:Y:S02]  /*0bc0*/  IMAD.MOV.U32 R6, RZ, RZ, R12 ;  /* 0x000000ffff067224 */ /* 0x000fe400078e000c */
[----:B------:R-:W-:Y:S02]  /*0bd0*/  IMAD.MOV.U32 R7, RZ, RZ, R13 ;  /* 0x000000ffff077224 */ /* 0x000fe400078e000d */
[----:B------:R-:W-:Y:S01]  /*0be0*/  IMAD R3, R2, R11, R3 ;  /* 0x0000000b02037224 */ /* 0x000fe200078e0203 */
[----:B------:R-:W-:Y:S01]  /*0bf0*/  SHF.L.U64.HI R11, R10, 0x2, R11 ;  /* 0x000000020a0b7819 */ /* 0x000fe2000001020b */
[----:B------:R-:W-:-:S05]  /*0c00*/  IMAD.WIDE.U32 R6, R2, R10, R6 ;  /* 0x0000000a02067225 */ /* 0x000fca00078e0006 */
[----:B------:R-:W-:Y:S02]  /*0c10*/  IADD3 R3, PT, PT, R7, R3, RZ ;  /* 0x0000000307037210 */ /* 0x000fe40007ffe0ff */
[----:B0-----:R-:W-:-:S04]  /*0c20*/  LEA R9, P0, R6, UR6, 0x2 ;  /* 0x0000000606097c11 */ /* 0x001fc8000f8010ff */
[----:B------:R-:W-:-:S09]  /*0c30*/  LEA.HI.X R6, R6, UR7, R3, 0x2, P0 ;  /* 0x0000000706067c11 */ /* 0x000fd200080f1403 */
.L_x_5:
[----:B------:R-:W-:Y:S02]  /*0c40*/  IMAD.MOV.U32 R2, RZ, RZ, R9 ;  /* 0x000000ffff027224 */ /* 0x000fe400078e0009 */
[----:B------:R-:W-:-:S05]  /*0c50*/  IMAD.MOV.U32 R3, RZ, RZ, R6 ;  /* 0x000000ffff037224 */ /* 0x000fca00078e0006 */
[----:B------:R-:W2:Y:S01]  /*0c60*/  LDG.E R2, desc[UR4][R2.64] ;  /* 0x0000000402027981 */ /* 0x000ea2000c1e1900 */
[----:B------:R-:W-:Y:S02]  /*0c70*/  IADD3 R0, P0, PT, R0, -0x1, RZ ;  /* 0xffffffff00007810 */ /* 0x000fe40007f1e0ff */
[----:B------:R-:W-:Y:S02]  /*0c80*/  LEA R9, P1, R10, R9, 0x2 ;  /* 0x000000090a097211 */ /* 0x000fe400078210ff */
[----:B------:R-:W-:Y:S02]  /*0c90*/  IADD3.X R4, PT, PT, R4, -0x1, RZ, P0, !PT ;  /* 0xffffffff04047810 */ /* 0x000fe400007fe4ff */
[----:B------:R-:W-:Y:S01]  /*0ca0*/  ISETP.NE.U32.AND P0, PT, R0, RZ, PT ;  /* 0x000000ff0000720c */ /* 0x000fe20003f05070 */
[----:B------:R-:W-:-:S03]  /*0cb0*/  IMAD.X R6, R6, 0x1, R11, P1 ;  /* 0x0000000106067824 */ /* 0x000fc600008e060b */
[----:B------:R-:W-:Y:S01]  /*0cc0*/  ISETP.NE.AND.EX P0, PT, R4, RZ, PT, P0 ;  /* 0x000000ff0400720c */ /* 0x000fe20003f05300 */
[----:B--2---:R-:W-:-:S12]  /*0cd0*/  FADD R5, R2, R5 ;  /* 0x0000000502057221 */ /* 0x004fd80000000000 */
[----:B------:R-:W-:Y:S05]  /*0ce0*/  @P0 BRA `(.L_x_5) ;  /* 0xfffffffc00d40947 */ /* 0x000fea000383ffff */
.L_x_2:
[----:B------:R-:W0:Y:S02]  /*0cf0*/  LDCU.64 UR6, c[0x0][0x388] ;  /* 0x00007100ff0677ac */ /* 0x000e240008000a00 */
[----:B0-----:R-:W-:-:S04]  /*0d00*/  LEA R2, P0, R12, UR6, 0x2 ;  /* 0x000000060c027c11 */ /* 0x001fc8000f8010ff */
[----:B------:R-:W-:-:S05]  /*0d10*/  LEA.HI.X R3, R12, UR7, R13, 0x2, P0 ;  /* 0x000000070c037c11 */ /* 0x000fca00080f140d */
[----:B------:R-:W-:Y:S01]  /*0d20*/  STG.E desc[UR4][R2.64], R5 ;  /* 0x0000000502007986 */ /* 0x000fe2000c101904 */
[----:B------:R-:W-:Y:S05]  /*0d30*/  EXIT ;  /* 0x000000000000794d */ /* 0x000fea0003800000 */
.L_x_6:
[----:B------:R-:W-:-:S00]  /*0d40*/  BRA `(.L_x_6) ;  /* 0xfffffffc00fc7947 */ /* 0x000fc0000383ffff */
[----:B------:R-:W-:-:S00]  /*0d50*/  NOP ;  /* 0x0000000000007918 */ /* 0x000fc00000000000 */
        /* <DEDUP_REMOVED lines=10> */
.L_x_43:


//--------------------- .text._Z12row_sums_newPKfPfm --------------------------
	.section	.text._Z12row_sums_newPKfPfm,"ax",@progbits
	.align	128
        .global         _Z12row_sums_newPKfPfm
        .type           _Z12row_sums_newPKfPfm,@function
        .size           _Z12row_sums_newPKfPfm,(.L_x_42 - _Z12row_sums_newPKfPfm)
        .other          _Z12row_sums_newPKfPfm,@"STO_CUDA_ENTRY STV_DEFAULT"
_Z12row_sums_newPKfPfm:
.text._Z12row_sums_newPKfPfm:
[----:B------:R-:W-:Y:S01]  /*0000*/  LDC R1, c[0x0][0x37c] ;  /* 0x0000df00ff017b82 */ /* 0x000fe20000000800 */
[----:B------:R-:W0:Y:S01]  /*0010*/  S2R R0, SR_TID.X ;  /* 0x0000000000007919 */ /* 0x000e220000002100 */
[----:B------:R-:W1:Y:S01]  /*0020*/  LDCU UR8, c[0x0][0x370] ;  /* 0x00006e00ff0877ac */ /* 0x000e620008000800 */
[----:B------:R-:W-:Y:S01]  /*0030*/  MOV R8, 0xa0 ;  /* 0x000000a000087802 */ /* 0x000fe20000000f00 */
[----:B------:R-:W2:Y:S02]  /*0040*/  LDCU UR9, c[0x0][0x360] ;  /* 0x00006c00ff0977ac */ /* 0x000ea40008000800 */
[----:B--2---:R-:W-:Y:S01]  /*0050*/  ULOP3.LUT UR4, UR9, 0xffff, URZ, 0xc0, !UPT ;  /* 0x0000ffff09047892 */ /* 0x004fe2000f8ec0ff */
[C---:B0-----:R-:W-:Y:S02]  /*0060*/  IADD3 R12, P0, PT, -R0.reuse, 0x4000, RZ ;  /* 0x00004000000c7810 */ /* 0x041fe40007f1e1ff */
[----:B------:R-:W-:-:S03]  /*0070*/  LOP3.LUT R13, R0, 0x1f, RZ, 0xc0, !PT ;  /* 0x0000001f000d7812 */ /* 0x000fc600078ec0ff */
[----:B-1----:R-:W-:-:S08]  /*0080*/  IMAD.X R4, RZ, RZ, -0x1, P0 ;  /* 0xffffffffff047424 */ /* 0x002fd000000e06ff */
[----:B------:R-:W-:Y:S05]  /*0090*/  CALL.REL.NOINC `($__internal_0_$__cuda_sm20_div_u16) ;  /* 0x0000000c00c07944 */ /* 0x000fea0003c00000 */
[----:B------:R-:W0:Y:S01]  /*00a0*/  S2UR UR10, SR_CTAID.X ;  /* 0x00000000000a79c3 */ /* 0x000e220000002500 */
[----:B------:R-:W-:Y:S01]  /*00b0*/  VIADD R2, R7, 0x1 ;  /* 0x0000000107027836 */ /* 0x000fe20000000000 */
[----:B------:R-:W1:Y:S01]  /*00c0*/  LDCU.64 UR12, c[0x0][0x358] ;  /* 0x00006b00ff0c77ac */ /* 0x000e620008000a00 */
[----:B------:R-:W-:Y:S02]  /*00d0*/  IMAD.MOV.U32 R5, RZ, RZ, RZ ;  /* 0x000000ffff057224 */ /* 0x000fe400078e00ff */
[----:B------:R-:W-:Y:S01]  /*00e0*/  IMAD.MOV.U32 R6, RZ, RZ, RZ ;  /* 0x000000ffff067224 */ /* 0x000fe200078e00ff */
[----:B------:R-:W-:-:S04]  /*00f0*/  LOP3.LUT R2, R2, 0xffff, RZ, 0xc0, !PT ;  /* 0x0000ffff02027812 */ /* 0x000fc800078ec0ff */
[C---:B------:R-:W-:Y:S02]  /*0100*/  LOP3.LUT R15, R2.reuse, 0x3, RZ, 0xc0, !PT ;  /* 0x00000003020f7812 */ /* 0x040fe400078ec0ff */
[----:B------:R-:W-:-:S07]  /*0110*/  LOP3.LUT R7, R2, 0x7ffc, RZ, 0xc0, !PT ;  /* 0x00007ffc02077812 */ /* 0x000fce00078ec0ff */
.L_x_34:
[----:B0-----:R-:W-:-:S04]  /*0120*/  IADD3 R9, P1, PT, R5, UR10, RZ ;  /* 0x0000000a05097c10 */ /* 0x001fc8000ff3e0ff */
[----:B------:R-:W-:Y:S01]  /*0130*/  ISETP.GT.U32.AND P0, PT, R9, 0x3fff, PT ;  /* 0x00003fff0900780c */ /* 0x000fe20003f04070 */
[----:B------:R-:W-:-:S05]  /*0140*/  IMAD.X R8, RZ, RZ, R6, P1 ;  /* 0x000000ffff087224 */ /* 0x000fca00008e0606 */
[----:B------:R-:W-:-:S13]  /*0150*/  ISETP.GT.U32.AND.EX P0, PT, R8, RZ, PT, P0 ;  /* 0x000000ff0800720c */ /* 0x000fda0003f04100 */
[----:B-12---:R-:W-:Y:S05]  /*0160*/  @P0 EXIT ;  /* 0x000000000000094d */ /* 0x006fea0003800000 */
[----:B------:R-:W0:Y:S01]  /*0170*/  LDC.64 R2, c[0x0][0x388] ;  /* 0x0000e200ff027b82 */ /* 0x000e220000000a00 */
[----:B------:R-:W-:Y:S01]  /*0180*/  IADD3 R5, P1, PT, R5, UR8, RZ ;  /* 0x0000000805057c10 */ /* 0x000fe2000ff3e0ff */
[----:B------:R-:W1:Y:S03]  /*0190*/  LDCU.64 UR14, c[0x0][0x380] ;  /* 0x00007000ff0e77ac */ /* 0x000e660008000a00 */
[----:B------:R-:W-:Y:S01]  /*01a0*/  ISETP.GE.U32.AND P0, PT, R5, 0x4000, PT ;  /* 0x000040000500780c */ /* 0x000fe20003f06070 */
[----:B------:R-:W-:Y:S01]  /*01b0*/  IMAD.X R6, RZ, RZ, R6, P1 ;  /* 0x000000ffff067224 */ /* 0x000fe200008e0606 */
[----:B------:R-:W-:Y:S01]  /*01c0*/  UMOV UR6, URZ ;  /* 0x000000ff00067c82 */ /* 0x000fe20008000000 */
[----:B------:R-:W-:Y:S01]  /*01d0*/  UMOV UR7, URZ ;  /* 0x000000ff00077c82 */ /* 0x000fe20008000000 */
[----:B------:R-:W-:Y:S01]  /*01e0*/  UMOV UR4, URZ ;  /* 0x000000ff00047c82 */ /* 0x000fe20008000000 */
[----:B------:R-:W-:Y:S01]  /*01f0*/  UMOV UR5, URZ ;  /* 0x000000ff00057c82 */ /* 0x000fe20008000000 */
[----:B------:R-:W-:-:S02]  /*0200*/  ISETP.GE.U32.AND.EX P0, PT, R6, RZ, PT, P0 ;  /* 0x000000ff0600720c */ /* 0x000fc40003f06100 */
[----:B0-----:R-:W-:-:S04]  /*0210*/  LEA R2, P1, R9, R2, 0x2 ;  /* 0x0000000209027211 */ /* 0x001fc800078210ff */
[C-C-:B------:R-:W-:Y:S02]  /*0220*/  LEA.HI.X R3, R9.reuse, R3, R8.reuse, 0x2, P1 ;  /* 0x0000000309037211 */ /* 0x140fe400008f1408 */
[C---:B------:R-:W-:Y:S01]  /*0230*/  SHF.L.U64.HI R8, R9.reuse, 0xe, R8 ;  /* 0x0000000e09087819 */ /* 0x040fe20000010208 */
[----:B------:R-:W-:-:S05]  /*0240*/  IMAD.SHL.U32 R9, R9, 0x4000, RZ ;  /* 0x0000400009097824 */ /* 0x000fca00078e00ff */
[----:B-1----:R-:W-:-:S07]  /*0250*/  LOP3.LUT R9, R9, R0, RZ, 0xfc, !PT ;  /* 0x0000000009097212 */ /* 0x002fce00078efcff */
.L_x_21:
[----:B------:R-:W-:Y:S01]  /*0260*/  IMAD.U32 R11, RZ, RZ, UR7 ;  /* 0x00000007ff0b7e24 */ /* 0x000fe2000f8e00ff */
[----:B------:R-:W-:-:S04]  /*0270*/  ISETP.LE.U32.AND P1, PT, R12, UR6, PT ;  /* 0x000000060c007c0c */ /* 0x000fc8000bf23070 */
[----:B------:R-:W-:-:S13]  /*0280*/  ISETP.GE.U32.AND.EX P1, PT, R11, R4, PT, P1 ;  /* 0x000000040b00720c */ /* 0x000fda0003f26110 */
[----:B0-----:R-:W0:Y:S01]  /*0290*/  @!P1 LDC.64 R10, c[0x0][0x380] ;  /* 0x0000e000ff0a9b82 */ /* 0x001e220000000a00 */
[----:B------:R-:W-:-:S04]  /*02a0*/  @!P1 IADD3 R14, P2, PT, R9, UR6, RZ ;  /* 0x00000006090e9c10 */ /* 0x000fc8000ff5e0ff */
[----:B------:R-:W-:Y:S02]  /*02b0*/  @!P1 IADD3.X R16, PT, PT, R8, UR7, RZ, P2, !PT ;  /* 0x0000000708109c10 */ /* 0x000fe400097fe4ff */
[----:B0-----:R-:W-:-:S04]  /*02c0*/  @!P1 LEA R10, P2, R14, R10, 0x2 ;  /* 0x0000000a0e0a9211 */ /* 0x001fc800078410ff */
[----:B------:R-:W-:Y:S01]  /*02d0*/  @!P1 LEA.HI.X R11, R14, R11, R16, 0x2, P2 ;  /* 0x0000000b0e0b9211 */ /* 0x000fe200010f1410 */
[----:B------:R-:W-:-:S06]  /*02e0*/  IMAD.MOV.U32 R14, RZ, RZ, RZ ;  /* 0x000000ffff0e7224 */ /* 0x000fcc00078e00ff */
[----:B------:R-:W2:Y:S01]  /*02f0*/  @!P1 LDG.E R14, desc[UR12][R10.64] ;  /* 0x0000000c0a0e9981 */ /* 0x000ea2000c1e1900 */
[----:B------:R-:W-:Y:S01]  /*0300*/  ISETP.NE.AND P2, PT, R13, RZ, PT ;  /* 0x000000ff0d00720c */ /* 0x000fe20003f45270 */
[----:B------:R-:W-:Y:S01]  /*0310*/  UIADD3 UR4, UP0, UPT, UR4, 0x4, URZ ;  /* 0x0000000404047890 */ /* 0x000fe2000ff1e0ff */
[----:B------:R-:W-:Y:S03]  /*0320*/  BSSY.RECONVERGENT B0, `(.L_x_7) ;  /* 0x000000e000007945 */ /* 0x000fe60003800200 */
[----:B------:R-:W-:Y:S01]  /*0330*/  UIADD3.X UR5, UPT, UPT, URZ, UR5, URZ, UP0, !UPT ;  /* 0x00000005ff057290 */ /* 0x000fe200087fe4ff */
[----:B--2---:R-:W0:Y:S02]  /*0340*/  SHFL.DOWN PT, R17, R14, 0x10, 0x1f ;  /* 0x0a001f000e117f89 */ /* 0x004e2400000e0000 */
[----:B0-----:R-:W-:-:S05]  /*0350*/  FADD R17, R17, R14 ;  /* 0x0000000e11117221 */ /* 0x001fca0000000000 */
[----:B------:R-:W0:Y:S02]  /*0360*/  SHFL.DOWN PT, R16, R17, 0x8, 0x1f ;  /* 0x09001f0011107f89 */ /* 0x000e2400000e0000 */
[----:B0-----:R-:W-:-:S05]  /*0370*/  FADD R16, R17, R16 ;  /* 0x0000001011107221 */ /* 0x001fca0000000000 */
[----:B-1----:R-:W0:Y:S02]  /*0380*/  SHFL.DOWN PT, R19, R16, 0x4, 0x1f ;  /* 0x08801f0010137f89 */ /* 0x002e2400000e0000 */
[----:B0-----:R-:W-:-:S05]  /*0390*/  FADD R19, R16, R19 ;  /* 0x0000001310137221 */ /* 0x001fca0000000000 */
[----:B------:R-:W0:Y:S02]  /*03a0*/  SHFL.DOWN PT, R18, R19, 0x2, 0x1f ;  /* 0x08401f0013127f89 */ /* 0x000e2400000e0000 */
[----:B0-----:R-:W-:-:S05]  /*03b0*/  FADD R18, R19, R18 ;  /* 0x0000001213127221 */ /* 0x001fca0000000000 */
[----:B------:R-:W0:Y:S02]  /*03c0*/  SHFL.DOWN PT, R21, R18, 0x1, 0x1f ;  /* 0x08201f0012157f89 */ /* 0x000e2400000e0000 */
[----:B0-----:R-:W-:Y:S01]  /*03d0*/  FADD R21, R18, R21 ;  /* 0x0000001512157221 */ /* 0x001fe20000000000 */
[----:B------:R-:W-:Y:S06]  /*03e0*/  @P2 BRA `(.L_x_8) ;  /* 0x0000000000042947 */ /* 0x000fec0003800000 */
[----:B------:R0:W-:Y:S02]  /*03f0*/  REDG.E.ADD.F32.FTZ.RN.STRONG.GPU desc[UR12][R2.64], R21 ;  /* 0x00000015020079a6 */ /* 0x0001e4000c12f30c */
.L_x_8:
[----:B------:R-:W-:Y:S05]  /*0400*/  BSYNC.RECONVERGENT B0 ;  /* 0x0000000000007941 */ /* 0x000fea0003800200 */
.L_x_7:
[----:B------:R-:W-:Y:S01]  /*0410*/  UIADD3 UR6, UP0, UPT, UR9, UR6, URZ ;  /* 0x0000000609067290 */ /* 0x000fe2000ff1e0ff */
[----:B------:R-:W-:Y:S01]  /*0420*/  BSSY.RECONVERGENT B0, `(.L_x_9) ;  /* 0x000000c000007945 */ /* 0x000fe20003800200 */
[----:B------:R-:W-:Y:S02]  /*0430*/  IMAD.MOV.U32 R10, RZ, RZ, RZ ;  /* 0x000000ffff0a7224 */ /* 0x000fe400078e00ff */
[----:B------:R-:W-:Y:S02]  /*0440*/  UIADD3.X UR7, UPT, UPT, URZ, UR7, URZ, UP0, !UPT ;  /* 0x00000007ff077290 */ /* 0x000fe400087fe4ff */
[----:B------:R-:W-:-:S04]  /*0450*/  ISETP.LE.U32.AND P1, PT, R12, UR6, PT ;  /* 0x000000060c007c0c */ /* 0x000fc8000bf23070 */
[----:B------:R-:W-:-:S05]  /*0460*/  IMAD.U32 R11, RZ, RZ, UR7 ;  /* 0x00000007ff0b7e24 */ /* 0x000fca000f8e00ff */
[----:B------:R-:W-:-:S13]  /*0470*/  ISETP.GE.U32.AND.EX P1, PT, R11, R4, PT, P1 ;  /* 0x000000040b00720c */ /* 0x000fda0003f26110 */
[----:B------:R-:W-:Y:S05]  /*0480*/  @P1 BRA `(.L_x_10) ;  /* 0x0000000000141947 */ /* 0x000fea0003800000 */
[----:B------:R-:W-:-:S04]  /*0490*/  IADD3 R11, P1, PT, R9, UR6, RZ ;  /* 0x00000006090b7c10 */ /* 0x000fc8000ff3e0ff */
[----:B------:R-:W-:Y:S02]  /*04a0*/  IADD3.X R14, PT, PT, R8, UR7, RZ, P1, !PT ;  /* 0x00000007080e7c10 */ /* 0x000fe40008ffe4ff */
[----:B------:R-:W-:-:S04]  /*04b0*/  LEA R10, P1, R11, UR14, 0x2 ;  /* 0x0000000e0b0a7c11 */ /* 0x000fc8000f8210ff */
[----:B------:R-:W-:-:S05]  /*04c0*/  LEA.HI.X R11, R11, UR15, R14, 0x2, P1 ;  /* 0x0000000f0b0b7c11 */ /* 0x000fca00088f140e */
[----:B------:R1:W5:Y:S04]  /*04d0*/  LDG.E R10, desc[UR12][R10.64] ;  /* 0x0000000c0a0a7981 */ /* 0x000368000c1e1900 */
.L_x_10:
[----:B------:R-:W-:Y:S05]  /*04e0*/  BSYNC.RECONVERGENT B0 ;  /* 0x0000000000007941 */ /* 0x000fea0003800200 */
.L_x_9:
[----:B-1---5:R-:W1:Y:S01]  /*04f0*/  SHFL.DOWN PT, R11, R10, 0x10, 0x1f ;  /* 0x0a001f000a0b7f89 */ /* 0x022e6200000e0000 */
[----:B------:R-:W-:Y:S01]  /*0500*/  BSSY.RECONVERGENT B0, `(.L_x_11) ;  /* 0x000000c000007945 */ /* 0x000fe20003800200 */
[----:B-1----:R-:W-:-:S05]  /*0510*/  FADD R11, R11, R10 ;  /* 0x0000000a0b0b7221 */ /* 0x002fca0000000000 */
[----:B------:R-:W1:Y:S02]  /*0520*/  SHFL.DOWN PT, R14, R11, 0x8, 0x1f ;  /* 0x09001f000b0e7f89 */ /* 0x000e6400000e0000 */
[----:B-1----:R-:W-:-:S05]  /*0530*/  FADD R14, R11, R14 ;  /* 0x0000000e0b0e7221 */ /* 0x002fca0000000000 */
[----:B------:R-:W1:Y:S02]  /*0540*/  SHFL.DOWN PT, R17, R14, 0x4, 0x1f ;  /* 0x08801f000e117f89 */ /* 0x000e6400000e0000 */
[----:B-1----:R-:W-:-:S05]  /*0550*/  FADD R17, R14, R17 ;  /* 0x000000110e117221 */ /* 0x002fca0000000000 */
[----:B------:R-:W1:Y:S02]  /*0560*/  SHFL.DOWN PT, R16, R17, 0x2, 0x1f ;  /* 0x08401f0011107f89 */ /* 0x000e6400000e0000 */
[----:B-1----:R-:W-:-:S05]  /*0570*/  FADD R16, R17, R16 ;  /* 0x0000001011107221 */ /* 0x002fca0000000000 */
[----:B------:R-:W1:Y:S02]  /*0580*/  SHFL.DOWN PT, R19, R16, 0x1, 0x1f ;  /* 0x08201f0010137f89 */ /* 0x000e6400000e0000 */
[----:B-1----:R-:W-:Y:S01]  /*0590*/  FADD R19, R16, R19 ;  /* 0x0000001310137221 */ /* 0x002fe20000000000 */
[----:B------:R-:W-:Y:S06]  /*05a0*/  @P2 BRA `(.L_x_12) ;  /* 0x0000000000042947 */ /* 0x000fec0003800000 */
[----:B------:R1:W-:Y:S02]  /*05b0*/  REDG.E.ADD.F32.FTZ.RN.STRONG.GPU desc[UR12][R2.64], R19 ;  /* 0x00000013020079a6 */ /* 0x0003e4000c12f30c */
.L_x_12:
[----:B------:R-:W-:Y:S05]  /*05c0*/  BSYNC.RECONVERGENT B0 ;  /* 0x0000000000007941 */ /* 0x000fea0003800200 */
.L_x_11:
        /* <DEDUP_REMOVED lines=13> */
.L_x_14:
[----:B------:R-:W-:Y:S05]  /*06a0*/  BSYNC.RECONVERGENT B0 ;  /* 0x0000000000007941 */ /* 0x000fea0003800200 */
.L_x_13:
[----:B--2--5:R-:W2:Y:S01]  /*06b0*/  SHFL.DOWN PT, R11, R10, 0x10, 0x1f ;  /* 0x0a001f000a0b7f89 */ /* 0x024ea200000e0000 */
[----:B------:R-:W-:Y:S01]  /*06c0*/  BSSY.RECONVERGENT B0, `(.L_x_15) ;  /* 0x000000c000007945 */ /* 0x000fe20003800200 */
[----:B--2---:R-:W-:-:S05]  /*06d0*/  FADD R11, R11, R10 ;  /* 0x0000000a0b0b7221 */ /* 0x004fca0000000000 */
[----:B------:R-:W2:Y:S02]  /*06e0*/  SHFL.DOWN PT, R14, R11, 0x8, 0x1f ;  /* 0x09001f000b0e7f89 */ /* 0x000ea400000e0000 */
[----:B--2---:R-:W-:-:S05]  /*06f0*/  FADD R14, R11, R14 ;  /* 0x0000000e0b0e7221 */ /* 0x004fca0000000000 */
[----:B------:R-:W2:Y:S02]  /*0700*/  SHFL.DOWN PT, R17, R14, 0x4, 0x1f ;  /* 0x08801f000e117f89 */ /* 0x000ea400000e0000 */
[----:B--2---:R-:W-:-:S05]  /*0710*/  FADD R17, R14, R17 ;  /* 0x000000110e117221 */ /* 0x004fca0000000000 */
[----:B------:R-:W2:Y:S02]  /*0720*/  SHFL.DOWN PT, R16, R17, 0x2, 0x1f ;  /* 0x08401f0011107f89 */ /* 0x000ea400000e0000 */
[----:B--2---:R-:W-:-:S05]  /*0730*/  FADD R16, R17, R16 ;  /* 0x0000001011107221 */ /* 0x004fca0000000000 */
[----:B-1----:R-:W1:Y:S02]  /*0740*/  SHFL.DOWN PT, R19, R16, 0x1, 0x1f ;  /* 0x08201f0010137f89 */ /* 0x002e6400000e0000 */
[----:B-1----:R-:W-:Y:S01]  /*0750*/  FADD R19, R16, R19 ;  /* 0x0000001310137221 */ /* 0x002fe20000000000 */
[----:B------:R-:W-:Y:S06]  /*0760*/  @P2 BRA `(.L_x_16) ;  /* 0x0000000000042947 */ /* 0x000fec0003800000 */
[----:B------:R1:W-:Y:S02]  /*0770*/  REDG.E.ADD.F32.FTZ.RN.STRONG.GPU desc[UR12][R2.64], R19 ;  /* 0x00000013020079a6 */ /* 0x0003e4000c12f30c */
.L_x_16:
[----:B------:R-:W-:Y:S05]  /*0780*/  BSYNC.RECONVERGENT B0 ;  /* 0x0000000000007941 */ /* 0x000fea0003800200 */
.L_x_15:
        /* <DEDUP_REMOVED lines=13> */
.L_x_18:
[----:B------:R-:W-:Y:S05]  /*0860*/  BSYNC.RECONVERGENT B0 ;  /* 0x0000000000007941 */ /* 0x000fea0003800200 */
.L_x_17:
[----:B--2--5:R-:W2:Y:S01]  /*0870*/  SHFL.DOWN PT, R11, R10, 0x10, 0x1f ;  /* 0x0a001f000a0b7f89 */ /* 0x024ea200000e0000 */
[----:B------:R-:W-:Y:S01]  /*0880*/  ISETP.NE.U32.AND P1, PT, R7, UR4, PT ;  /* 0x0000000407007c0c */ /* 0x000fe2000bf25070 */
[----:B------:R-:W-:Y:S03]  /*0890*/  BSSY.RECONVERGENT B0, `(.L_x_19) ;  /* 0x000000d000007945 */ /* 0x000fe60003800200 */
[----:B------:R-:W-:Y:S01]  /*08a0*/  ISETP.NE.AND.EX P1, PT, RZ, UR5, PT, P1 ;  /* 0x00000005ff007c0c */ /* 0x000fe2000bf25310 */
        /* <DEDUP_REMOVED lines=11> */
.L_x_20:
[----:B------:R-:W-:Y:S05]  /*0960*/  BSYNC.RECONVERGENT B0 ;  /* 0x0000000000007941 */ /* 0x000fea0003800200 */
.L_x_19:
[----:B------:R-:W-:-:S04]  /*0970*/  UIADD3 UR6, UP0, UPT, UR9, UR6, URZ ;  /* 0x0000000609067290 */ /* 0x000fc8000ff1e0ff */
[----:B------:R-:W-:Y:S01]  /*0980*/  UIADD3.X UR7, UPT, UPT, URZ, UR7, URZ, UP0, !UPT ;  /* 0x00000007ff077290 */ /* 0x000fe200087fe4ff */
[----:B------:R-:W-:Y:S11]  /*0990*/  @P1 BRA `(.L_x_21) ;  /* 0xfffffff800301947 */ /* 0x000ff6000383ffff */
[----:B------:R-:W-:-:S04]  /*09a0*/  ISETP.NE.U32.AND P1, PT, R15, RZ, PT ;  /* 0x000000ff0f00720c */ /* 0x000fc80003f25070 */
[----:B------:R-:W-:-:S13]  /*09b0*/  ISETP.NE.AND.EX P1, PT, RZ, RZ, PT, P1 ;  /* 0x000000ffff00720c */ /* 0x000fda0003f25310 */
[----:B------:R-:W-:Y:S05]  /*09c0*/  @!P1 BRA `(.L_x_22) ;  /* 0x00000004006c9947 */ /* 0x000fea0003800000 */
[----:B------:R-:W-:Y:S01]  /*09d0*/  IMAD.U32 R11, RZ, RZ, UR7 ;  /* 0x00000007ff0b7e24 */ /* 0x000fe2000f8e00ff */
[----:B------:R-:W-:Y:S01]  /*09e0*/  ISETP.LE.U32.AND P1, PT, R12, UR6, PT ;  /* 0x000000060c007c0c */ /* 0x000fe2000bf23070 */
[----:B------:R-:W-:Y:S01]  /*09f0*/  BSSY.RECONVERGENT B0, `(.L_x_23) ;  /* 0x000000a000007945 */ /* 0x000fe20003800200 */
[----:B------:R-:W-:Y:S02]  /*0a00*/  IMAD.MOV.U32 R10, RZ, RZ, RZ ;  /* 0x000000ffff0a7224 */ /* 0x000fe400078e00ff */
[----:B------:R-:W-:-:S13]  /*0a10*/  ISETP.GE.U32.AND.EX P1, PT, R11, R4, PT, P1 ;  /* 0x000000040b00720c */ /* 0x000fda0003f26110 */
[----:B------:R-:W-:Y:S05]  /*0a20*/  @P1 BRA `(.L_x_24) ;  /* 0x0000000000181947 */ /* 0x000fea0003800000 */
[----:B------:R-:W2:Y:S01]  /*0a30*/  LDCU.64 UR4, c[0x0][0x380] ;  /* 0x00007000ff0477ac */ /* 0x000ea20008000a00 */
[----:B------:R-:W-:-:S04]  /*0a40*/  IADD3 R11, P1, PT, R9, UR6, RZ ;  /* 0x00000006090b7c10 */ /* 0x000fc8000ff3e0ff */
[----:B------:R-:W-:Y:S02]  /*0a50*/  IADD3.X R14, PT, PT, R8, UR7, RZ, P1, !PT ;  /* 0x00000007080e7c10 */ /* 0x000fe40008ffe4ff */
[----:B--2---:R-:W-:-:S04]  /*0a60*/  LEA R10, P1, R11, UR4, 0x2 ;  /* 0x000000040b0a7c11 */ /* 0x004fc8000f8210ff */
[----:B------:R-:W-:-:S05]  /*0a70*/  LEA.HI.X R11, R11, UR5, R14, 0x2, P1 ;  /* 0x000000050b0b7c11 */ /* 0x000fca00088f140e */
[----:B------:R2:W5:Y:S04]  /*0a80*/  LDG.E R10, desc[UR12][R10.64] ;  /* 0x0000000c0a0a7981 */ /* 0x000568000c1e1900 */
.L_x_24:
[----:B------:R-:W-:Y:S05]  /*0a90*/  BSYNC.RECONVERGENT B0 ;  /* 0x0000000000007941 */ /* 0x000fea0003800200 */
.L_x_23:
[----:B--2--5:R-:W2:Y:S01]  /*0aa0*/  SHFL.DOWN PT, R11, R10, 0x10, 0x1f ;  /* 0x0a001f000a0b7f89 */ /* 0x024ea200000e0000 */
[----:B------:R-:W-:Y:S01]  /*0ab0*/  BSSY.RECONVERGENT B0, `(.L_x_25) ;  /* 0x000000d000007945 */ /* 0x000fe20003800200 */
[----:B------:R-:W-:Y:S01]  /*0ac0*/  ISETP.NE.U32.AND P1, PT, R15, 0x1, PT ;  /* 0x000000010f00780c */ /* 0x000fe20003f25070 */
        /* <DEDUP_REMOVED lines=11> */
.L_x_26:
[----:B------:R-:W-:Y:S05]  /*0b80*/  BSYNC.RECONVERGENT B0 ;  /* 0x0000000000007941 */ /* 0x000fea0003800200 */
.L_x_25:
[----:B------:R-:W-:Y:S01]  /*0b90*/  ISETP.NE.AND.EX P1, PT, RZ, RZ, PT, P1 ;  /* 0x000000ffff00720c */ /* 0x000fe20003f25310 */
[----:B------:R-:W-:-:S04]  /*0ba0*/  UIADD3 UR6, UP0, UPT, UR9, UR6, URZ ;  /* 0x0000000609067290 */ /* 0x000fc8000ff1e0ff */
[----:B------:R-:W-:-:S08]  /*0bb0*/  UIADD3.X UR7, UPT, UPT, URZ, UR7, URZ, UP0, !UPT ;  /* 0x00000007ff077290 */ /* 0x000fd000087fe4ff */
        /* <DEDUP_REMOVED lines=13> */
.L_x_28:
[----:B------:R-:W-:Y:S05]  /*0c90*/  BSYNC.RECONVERGENT B0 ;  /* 0x0000000000007941 */ /* 0x000fea0003800200 */
.L_x_27:
        /* <DEDUP_REMOVED lines=14> */
.L_x_30:
[----:B------:R-:W-:Y:S05]  /*0d80*/  BSYNC.RECONVERGENT B0 ;  /* 0x0000000000007941 */ /* 0x000fea0003800200 */
.L_x_29:
        /* <DEDUP_REMOVED lines=16> */
.L_x_32:
[----:B------:R-:W-:Y:S05]  /*0e90*/  BSYNC.RECONVERGENT B0 ;  /* 0x0000000000007941 */ /* 0x000fea0003800200 */
.L_x_31:
        /* <DEDUP_REMOVED lines=9> */
[----:B------:R-:W2:Y:S02]  /*0f30*/  SHFL.DOWN PT, R17, R14, 0x1, 0x1f ;  /* 0x08201f000e117f89 */ /* 0x000ea400000e0000 */
[----:B--2---:R-:W-:Y:S01]  /*0f40*/  FADD R17, R14, R17 ;  /* 0x000000110e117221 */ /* 0x004fe20000000000 */
[----:B------:R-:W-:Y:S06]  /*0f50*/  @P2 BRA `(.L_x_33) ;  /* 0x0000000000042947 */ /* 0x000fec0003800000 */
[----:B------:R2:W-:Y:S02]  /*0f60*/  REDG.E.ADD.F32.FTZ.RN.STRONG.GPU desc[UR12][R2.64], R17 ;  /* 0x00000011020079a6 */ /* 0x0005e4000c12f30c */
.L_x_33:
[----:B------:R-:W-:Y:S05]  /*0f70*/  BSYNC.RECONVERGENT B0 ;  /* 0x0000000000007941 */ /* 0x000fea0003800200 */
.L_x_22:
[----:B------:R-:W-:Y:S05]  /*0f80*/  @!P0 BRA `(.L_x_34) ;  /* 0xfffffff000648947 */ /* 0x000fea000383ffff */
[----:B------:R-:W-:Y:S05]  /*0f90*/  EXIT ;  /* 0x000000000000794d */ /* 0x000fea0003800000 */
        .weak           $__internal_0_$__cuda_sm20_div_u16
        .type           $__internal_0_$__cuda_sm20_div_u16,@function
        .size           $__internal_0_$__cuda_sm20_div_u16,(.L_x_42 - $__internal_0_$__cuda_sm20_div_u16)
$__internal_0_$__cuda_sm20_div_u16:
[----:B------:R-:W0:Y:S01]  /*0fa0*/  I2F.U16 R2, UR4 ;  /* 0x0000000400027d06 */ /* 0x000e220008101000 */
[----:B------:R-:W-:Y:S01]  /*0fb0*/  IMAD.MOV.U32 R3, RZ, RZ, 0x4b800000 ;  /* 0x4b800000ff037424 */ /* 0x000fe200078e00ff */
[C---:B0-----:R-:W-:Y:S02]  /*0fc0*/  FSETP.GEU.AND P1, PT, |R2|.reuse, 1.175494350822287508e-38, PT ;  /* 0x008000000200780b */ /* 0x041fe40003f2e200 */
[----:B------:R-:W-:Y:S02]  /*0fd0*/  FSETP.GT.AND P0, PT, |R2|, 8.50705917302346158658e+37, PT ;  /* 0x7e8000000200780b */ /* 0x000fe40003f04200 */
[----:B------:R-:W-:-:S04]  /*0fe0*/  FSEL R3, R3, 1, !P1 ;  /* 0x3f80000003037808 */ /* 0x000fc80004800000 */
[----:B------:R-:W-:Y:S02]  /*0ff0*/  FSEL R3, R3, 0.25, !P0 ;  /* 0x3e80000003037808 */ /* 0x000fe40004000000 */
[----:B------:R-:W-:-:S03]  /*1000*/  ISETP.NE.U32.AND P0, PT, RZ, UR4, PT ;  /* 0x00000004ff007c0c */ /* 0x000fc6000bf05070 */
[----:B------:R-:W-:-:S04]  /*1010*/  FMUL R5, R2, R3 ;  /* 0x0000000302057220 */ /* 0x000fc80000400000 */
[----:B------:R-:W0:Y:S02]  /*1020*/  MUFU.RCP R2, R5 ;  /* 0x0000000500027308 */ /* 0x000e240000001000 */
[----:B0-----:R-:W-:Y:S01]  /*1030*/  FMUL R3, R3, R2 ;  /* 0x0000000203037220 */ /* 0x001fe20000400000 */
[----:B------:R-:W-:-:S03]  /*1040*/  I2FP.F32.U32.RZ R2, 0x3fff ;  /* 0x00003fff00027845 */ /* 0x000fc6000020d000 */
[----:B------:R-:W-:-:S04]  /*1050*/  VIADD R3, R3, 0x2 ;  /* 0x0000000203037836 */ /* 0x000fc80000000000 */
[----:B------:R-:W-:Y:S01]  /*1060*/  FMUL.RZ R6, R2, R3 ;  /* 0x0000000302067220 */ /* 0x000fe2000040c000 */
[----:B------:R-:W-:Y:S02]  /*1070*/  IMAD.MOV.U32 R2, RZ, RZ, R8 ;  /* 0x000000ffff027224 */ /* 0x000fe400078e0008 */
[----:B------:R-:W-:-:S03]  /*1080*/  IMAD.MOV.U32 R3, RZ, RZ, 0x0 ;  /* 0x00000000ff037424 */ /* 0x000fc600078e00ff */
[----:B------:R-:W0:Y:S02]  /*1090*/  F2I.U32.TRUNC.NTZ R6, R6 ;  /* 0x0000000600067305 */ /* 0x000e24000020f000 */
[----:B0-----:R-:W-:Y:S01]  /*10a0*/  LOP3.LUT R7, R6, 0xffff, RZ, 0xc0, !PT ;  /* 0x0000ffff06077812 */ /* 0x001fe200078ec0ff */
[----:B------:R-:W-:Y:S01]  /*10b0*/  @!P0 IMAD.MOV.U32 R7, RZ, RZ, -0x1 ;  /* 0xffffffffff078424 */ /* 0x000fe200078e00ff */
[----:B------:R-:W-:Y:S06]  /*10c0*/  RET.REL.NODEC R2 `(_Z12row_sums_newPKfPfm) ;  /* 0xffffffec02cc7950 */ /* 0x000fec0003c3ffff */
.L_x_35:
        /* <DEDUP_REMOVED lines=11> */
.L_x_42:


//--------------------- .text._Z8row_sumsPKfPfm   --------------------------
	.section	.text._Z8row_sumsPKfPfm,"ax",@progbits
	.align	128
        .global         _Z8row_sumsPKfPfm
        .type           _Z8row_sumsPKfPfm,@function
        .size           _Z8row_sumsPKfPfm,(.L_x_45 - _Z8row_sumsPKfPfm)
        .other          _Z8row_sumsPKfPfm,@"STO_CUDA_ENTRY STV_DEFAULT"
_Z8row_sumsPKfPfm:
.text._Z8row_sumsPKfPfm:
[----:B------:R-:W-:Y:S01]  /*0000*/  LDC R1, c[0x0][0x37c] ;  /* 0x0000df00ff017b82 */ /* 0x000fe20000000800 */
[----:B------:R-:W0:Y:S07]  /*0010*/  S2R R9, SR_TID.X ;  /* 0x0000000000097919 */ /* 0x000e2e0000002100 */
[----:B------:R-:W0:Y:S08]  /*0020*/  S2UR UR4, SR_CTAID.X ;  /* 0x00000000000479c3 */ /* 0x000e300000002500 */
[----:B------:R-:W0:Y:S08]  /*0030*/  LDC R0, c[0x0][0x360] ;  /* 0x0000d800ff007b82 */ /* 0x000e300000000800 */
[----:B------:R-:W1:Y:S01]  /*0040*/  LDC.64 R2, c[0x0][0x390] ;  /* 0x0000e400ff027b82 */ /* 0x000e620000000a00 */
[----:B0-----:R-:W-:-:S05]  /*0050*/  IMAD R9, R0, UR4, R9 ;  /* 0x0000000400097c24 */ /* 0x001fca000f8e0209 */
[----:B------:R-:W-:Y:S02]  /*0060*/  SHF.R.S32.HI R0, RZ, 0x1f, R9 ;  /* 0x0000001fff007819 */ /* 0x000fe40000011409 */
[----:B-1----:R-:W-:-:S04]  /*0070*/  ISETP.GE.U32.AND P0, PT, R9, R2, PT ;  /* 0x000000020900720c */ /* 0x002fc80003f06070 */
[----:B------:R-:W-:-:S13]  /*0080*/  ISETP.GE.U32.AND.EX P0, PT, R0, R3, PT, P0 ;  /* 0x000000030000720c */ /* 0x000fda0003f06100 */
[----:B------:R-:W-:Y:S05]  /*0090*/  @P0 EXIT ;  /* 0x000000000000094d */ /* 0x000fea0003800000 */
[----:B------:R-:W-:Y:S01]  /*00a0*/  ISETP.GE.U32.AND P1, PT, R2, 0x10, PT ;  /* 0x000000100200780c */ /* 0x000fe20003f26070 */
[-C--:B------:R-:W-:Y:S01]  /*00b0*/  IMAD R4, R0, R2.reuse, RZ ;  /* 0x0000000200047224 */ /* 0x080fe200078e02ff */
[----:B------:R-:W-:Y:S01]  /*00c0*/  LOP3.LUT R25, R2, 0xf, RZ, 0xc0, !PT ;  /* 0x0000000f02197812 */ /* 0x000fe200078ec0ff */
[----:B------:R-:W0:Y:S01]  /*00d0*/  LDCU.64 UR4, c[0x0][0x358] ;  /* 0x00006b00ff0477ac */ /* 0x000e220008000a00 */
[----:B------:R-:W-:Y:S01]  /*00e0*/  ISETP.GE.U32.AND.EX P1, PT, R3, RZ, PT, P1 ;  /* 0x000000ff0300720c */ /* 0x000fe20003f26110 */
[----:B------:R-:W-:Y:S01]  /*00f0*/  IMAD R11, R9, R3, R4 ;  /* 0x00000003090b7224 */ /* 0x000fe200078e0204 */
[----:B------:R-:W-:Y:S01]  /*0100*/  ISETP.NE.U32.AND P0, PT, R25, RZ, PT ;  /* 0x000000ff1900720c */ /* 0x000fe20003f05070 */
[----:B------:R-:W-:-:S03]  /*0110*/  IMAD.WIDE.U32 R4, R9, R2, RZ ;  /* 0x0000000209047225 */ /* 0x000fc600078e00ff */
[----:B------:R-:W-:Y:S01]  /*0120*/  ISETP.NE.AND.EX P0, PT, RZ, RZ, PT, P0 ;  /* 0x000000ffff00720c */ /* 0x000fe20003f05300 */
[----:B------:R-:W-:Y:S02]  /*0130*/  IMAD.MOV.U32 R10, RZ, RZ, RZ ;  /* 0x000000ffff0a7224 */ /* 0x000fe400078e00ff */
[----:B------:R-:W-:Y:S02]  /*0140*/  IMAD.MOV.U32 R3, RZ, RZ, RZ ;  /* 0x000000ffff037224 */ /* 0x000fe400078e00ff */
[----:B------:R-:W-:Y:S02]  /*0150*/  IMAD.MOV.U32 R8, RZ, RZ, RZ ;  /* 0x000000ffff087224 */ /* 0x000fe400078e00ff */
[----:B------:R-:W-:Y:S01]  /*0160*/  IMAD.IADD R11, R5, 0x1, R11 ;  /* 0x00000001050b7824 */ /* 0x000fe200078e020b */
[----:B------:R-:W-:Y:S06]  /*0170*/  @!P1 BRA `(.L_x_36) ;  /* 0x0000000000c49947 */ /* 0x000fec0003800000 */
[----:B------:R-:W1:Y:S01]  /*0180*/  LDCU.64 UR6, c[0x0][0x380] ;  /* 0x00007000ff0677ac */ /* 0x000e620008000a00 */
[----:B------:R-:W2:Y:S01]  /*0190*/  LDC R8, c[0x0][0x394] ;  /* 0x0000e500ff087b82 */ /* 0x000ea20000000800 */
[----:B------:R-:W-:Y:S01]  /*01a0*/  LOP3.LUT R3, R2, 0xfffffff0, RZ, 0xc0, !PT ;  /* 0xfffffff002037812 */ /* 0x000fe200078ec0ff */
[----:B------:R-:W-:-:S04]  /*01b0*/  HFMA2 R10, -RZ, RZ, 0, 0 ;  /* 0x00000000ff0a7431 */ /* 0x000fc800000001ff */
[----:B------:R-:W-:Y:S01]  /*01c0*/  IMAD.MOV.U32 R14, RZ, RZ, R3 ;  /* 0x000000ffff0e7224 */ /* 0x000fe200078e0003 */
[----:B-1----:R-:W-:-:S04]  /*01d0*/  LEA R6, P1, R4, UR6, 0x2 ;  /* 0x0000000604067c11 */ /* 0x002fc8000f8210ff */
[----:B------:R-:W-:Y:S02]  /*01e0*/  IADD3 R6, P2, PT, R6, 0x20, RZ ;  /* 0x0000002006067810 */ /* 0x000fe40007f5e0ff */
[----:B------:R-:W-:Y:S01]  /*01f0*/  LEA.HI.X R7, R4, UR7, R11, 0x2, P1 ;  /* 0x0000000704077c11 */ /* 0x000fe200088f140b */
[----:B--2---:R-:W-:-:S04]  /*0200*/  IMAD.MOV.U32 R13, RZ, RZ, R8 ;  /* 0x000000ffff0d7224 */ /* 0x004fc800078e0008 */
[----:B------:R-:W-:-:S07]  /*0210*/  IMAD.X R7, RZ, RZ, R7, P2 ;  /* 0x000000ffff077224 */ /* 0x000fce00010e0607 */
.L_x_37:
[----:B0-----:R-:W2:Y:S04]  /*0220*/  LDG.E R27, desc[UR4][R6.64+-0x20] ;  /* 0xffffe004061b7981 */ /* 0x001ea8000c1e1900 */
[----:B------:R-:W3:Y:S04]  /*0230*/  LDG.E R24, desc[UR4][R6.64+-0x1c] ;  /* 0xffffe40406187981 */ /* 0x000ee8000c1e1900 */
[----:B------:R-:W4:Y:S04]  /*0240*/  LDG.E R23, desc[UR4][R6.64+-0x18] ;  /* 0xffffe80406177981 */ /* 0x000f28000c1e1900 */
[----:B------:R-:W5:Y:S04]  /*0250*/  LDG.E R22, desc[UR4][R6.64+-0x14] ;  /* 0xffffec0406167981 */ /* 0x000f68000c1e1900 */
[----:B------:R-:W5:Y:S04]  /*0260*/  LDG.E R12, desc[UR4][R6.64+-0x10] ;  /* 0xfffff004060c7981 */ /* 0x000f68000c1e1900 */
[----:B------:R-:W5:Y:S04]  /*0270*/  LDG.E R21, desc[UR4][R6.64+-0xc] ;  /* 0xfffff40406157981 */ /* 0x000f68000c1e1900 */
[----:B------:R-:W5:Y:S04]  /*0280*/  LDG.E R20, desc[UR4][R6.64+-0x8] ;  /* 0xfffff80406147981 */ /* 0x000f68000c1e1900 */
[----:B------:R-:W5:Y:S04]  /*0290*/  LDG.E R19, desc[UR4][R6.64+-0x4] ;  /* 0xfffffc0406137981 */ /* 0x000f68000c1e1900 */
[----:B------:R-:W5:Y:S04]  /*02a0*/  LDG.E R18, desc[UR4][R6.64] ;  /* 0x0000000406127981 */ /* 0x000f68000c1e1900 */
[----:B------:R-:W5:Y:S04]  /*02b0*/  LDG.E R17, desc[UR4][R6.64+0x4] ;  /* 0x0000040406117981 */ /* 0x000f68000c1e1900 */
[----:B------:R-:W5:Y:S04]  /*02c0*/  LDG.E R16, desc[UR4][R6.64+0x8] ;  /* 0x0000080406107981 */ /* 0x000f68000c1e1900 */
[----:B------:R-:W5:Y:S01]  /*02d0*/  LDG.E R15, desc[UR4][R6.64+0xc] ;  /* 0x00000c04060f7981 */ /* 0x000f62000c1e1900 */
[----:B--2---:R-:W-:-:S03]  /*02e0*/  FADD R27, R27, R10 ;  /* 0x0000000a1b1b7221 */ /* 0x004fc60000000000 */
[----:B------:R-:W2:Y:S01]  /*02f0*/  LDG.E R10, desc[UR4][R6.64+0x10] ;  /* 0x00001004060a7981 */ /* 0x000ea2000c1e1900 */
[----:B---3--:R-:W-:-:S03]  /*0300*/  FADD R26, R27, R24 ;  /* 0x000000181b1a7221 */ /* 0x008fc60000000000 */
[----:B------:R-:W3:Y:S01]  /*0310*/  LDG.E R24, desc[UR4][R6.64+0x14] ;  /* 0x0000140406187981 */ /* 0x000ee2000c1e1900 */
[----:B----4-:R-:W-:-:S03]  /*0320*/  FADD R27, R26, R23 ;  /* 0x000000171a1b7221 */ /* 0x010fc60000000000 */
[----:B------:R-:W4:Y:S01]  /*0330*/  LDG.E R23, desc[UR4][R6.64+0x18] ;  /* 0x0000180406177981 */ /* 0x000f22000c1e1900 */
[----:B-----5:R-:W-:-:S03]  /*0340*/  FADD R27, R27, R22 ;  /* 0x000000161b1b7221 */ /* 0x020fc60000000000 */
[----:B------:R0:W5:Y:S01]  /*0350*/  LDG.E R22, desc[UR4][R6.64+0x1c] ;  /* 0x00001c0406167981 */ /* 0x000162000c1e1900 */
[----:B------:R-:W-:Y:S01]  /*0360*/  IADD3 R14, P1, PT, R14, -0x10, RZ ;  /* 0xfffffff00e0e7810 */ /* 0x000fe20007f3e0ff */
[----:B------:R-:W-:-:S03]  /*0370*/  FADD R12, R27, R12 ;  /* 0x0000000c1b0c7221 */ /* 0x000fc60000000000 */
[----:B------:R-:W-:Y:S01]  /*0380*/  IADD3.X R13, PT, PT, R13, -0x1, RZ, P1, !PT ;  /* 0xffffffff0d0d7810 */ /* 0x000fe20000ffe4ff */
[----:B------:R-:W-:Y:S01]  /*0390*/  FADD R21, R12, R21 ;  /* 0x000000150c157221 */ /* 0x000fe20000000000 */
[----:B------:R-:W-:-:S03]  /*03a0*/  ISETP.NE.U32.AND P1, PT, R14, RZ, PT ;  /* 0x000000ff0e00720c */ /* 0x000fc60003f25070 */
[----:B------:R-:W-:Y:S01]  /*03b0*/  FADD R20, R21, R20 ;  /* 0x0000001415147221 */ /* 0x000fe20000000000 */
[----:B------:R-:W-:Y:S02]  /*03c0*/  ISETP.NE.AND.EX P1, PT, R13, RZ, PT, P1 ;  /* 0x000000ff0d00720c */ /* 0x000fe40003f25310 */
[----:B0-----:R-:W-:Y:S01]  /*03d0*/  IADD3 R6, P2, PT, R6, 0x40, RZ ;  /* 0x0000004006067810 */ /* 0x001fe20007f5e0ff */
[----:B------:R-:W-:-:S03]  /*03e0*/  FADD R19, R20, R19 ;  /* 0x0000001314137221 */ /* 0x000fc60000000000 */
[----:B------:R-:W-:Y:S01]  /*03f0*/  IADD3.X R7, PT, PT, RZ, R7, RZ, P2, !PT ;  /* 0x00000007ff077210 */ /* 0x000fe200017fe4ff */
[----:B------:R-:W-:-:S04]  /*0400*/  FADD R18, R19, R18 ;  /* 0x0000001213127221 */ /* 0x000fc80000000000 */
[----:B------:R-:W-:-:S04]  /*0410*/  FADD R17, R18, R17 ;  /* 0x0000001112117221 */ /* 0x000fc80000000000 */
[----:B------:R-:W-:-:S04]  /*0420*/  FADD R16, R17, R16 ;  /* 0x0000001011107221 */ /* 0x000fc80000000000 */
[----:B------:R-:W-:-:S04]  /*0430*/  FADD R15, R16, R15 ;  /* 0x0000000f100f7221 */ /* 0x000fc80000000000 */
[----:B--2---:R-:W-:-:S04]  /*0440*/  FADD R15, R15, R10 ;  /* 0x0000000a0f0f7221 */ /* 0x004fc80000000000 */
[----:B---3--:R-:W-:-:S04]  /*0450*/  FADD R24, R15, R24 ;  /* 0x000000180f187221 */ /* 0x008fc80000000000 */
[----:B----4-:R-:W-:-:S04]  /*0460*/  FADD R23, R24, R23 ;  /* 0x0000001718177221 */ /* 0x010fc80000000000 */
[----:B-----5:R-:W-:Y:S01]  /*0470*/  FADD R10, R23, R22 ;  /* 0x00000016170a7221 */ /* 0x020fe20000000000 */
[----:B------:R-:W-:Y:S06]  /*0480*/  @P1 BRA `(.L_x_37) ;  /* 0xfffffffc00641947 */ /* 0x000fec000383ffff */
.L_x_36:
[----:B------:R-:W-:Y:S05]  /*0490*/  @!P0 BRA `(.L_x_38) ;  /* 0x00000004000c8947 */ /* 0x000fea0003800000 */
[----:B------:R-:W-:Y:S02]  /*04a0*/  ISETP.GE.U32.AND P1, PT, R25, 0x8, PT ;  /* 0x000000081900780c */ /* 0x000fe40003f26070 */
[----:B------:R-:W-:Y:S02]  /*04b0*/  LOP3.LUT R14, R2, 0x7, RZ, 0xc0, !PT ;  /* 0x00000007020e7812 */ /* 0x000fe400078ec0ff */
[----:B------:R-:W-:Y:S02]  /*04c0*/  ISETP.GE.U32.AND.EX P1, PT, RZ, RZ, PT, P1 ;  /* 0x000000ffff00720c */ /* 0x000fe40003f26110 */
[----:B------:R-:W-:-:S04]  /*04d0*/  ISETP.NE.U32.AND P0, PT, R14, RZ, PT ;  /* 0x000000ff0e00720c */ /* 0x000fc80003f05070 */
[----:B------:R-:W-:-:S07]  /*04e0*/  ISETP.NE.AND.EX P0, PT, RZ, RZ, PT, P0 ;  /* 0x000000ffff00720c */ /* 0x000fce0003f05300 */
[----:B------:R-:W-:Y:S06]  /*04f0*/  @!P1 BRA `(.L_x_39) ;  /* 0x00000000005c9947 */ /* 0x000fec0003800000 */
[----:B------:R-:W1:Y:S01]  /*0500*/  LDCU.64 UR6, c[0x0][0x380] ;  /* 0x00007000ff0677ac */ /* 0x000e620008000a00 */
[----:B------:R-:W-:-:S05]  /*0510*/  IADD3 R7, P1, PT, R3, R4, RZ ;  /* 0x0000000403077210 */ /* 0x000fca0007f3e0ff */
[----:B------:R-:W-:Y:S01]  /*0520*/  IMAD.X R12, R8, 0x1, R11, P1 ;  /* 0x00000001080c7824 */ /* 0x000fe200008e060b */
[----:B-1----:R-:W-:-:S04]  /*0530*/  LEA R6, P1, R7, UR6, 0x2 ;  /* 0x0000000607067c11 */ /* 0x002fc8000f8210ff */
[----:B------:R-:W-:-:S05]  /*0540*/  LEA.HI.X R7, R7, UR7, R12, 0x2, P1 ;  /* 0x0000000707077c11 */ /* 0x000fca00088f140c */
[----:B0-----:R-:W2:Y:S04]  /*0550*/  LDG.E R13, desc[UR4][R6.64] ;  /* 0x00000004060d7981 */ /* 0x001ea8000c1e1900 */
[----:B------:R-:W3:Y:S04]  /*0560*/  LDG.E R12, desc[UR4][R6.64+0x4] ;  /* 0x00000404060c7981 */ /* 0x000ee8000c1e1900 */
[----:B------:R-:W4:Y:S04]  /*0570*/  LDG.E R15, desc[UR4][R6.64+0x8] ;  /* 0x00000804060f7981 */ /* 0x000f28000c1e1900 */
[----:B------:R-:W5:Y:S04]  /*0580*/  LDG.E R17, desc[UR4][R6.64+0xc] ;  /* 0x00000c0406117981 */ /* 0x000f68000c1e1900 */
[----:B------:R-:W5:Y:S04]  /*0590*/  LDG.E R19, desc[UR4][R6.64+0x10] ;  /* 0x0000100406137981 */ /* 0x000f68000c1e1900 */
[----:B------:R-:W5:Y:S04]  /*05a0*/  LDG.E R21, desc[UR4][R6.64+0x14] ;  /* 0x0000140406157981 */ /* 0x000f68000c1e1900 */
        /* <DEDUP_REMOVED lines=12> */
.L_x_39:
[----:B------:R-:W-:Y:S05]  /*0670*/  @!P0 BRA `(.L_x_38) ;  /* 0x0000000000948947 */ /* 0x000fea0003800000 */
[----:B------:R-:W-:-:S04]  /*0680*/  ISETP.GE.U32.AND P0, PT, R14, 0x4, PT ;  /* 0x000000040e00780c */ /* 0x000fc80003f06070 */
[----:B------:R-:W-:-:S13]  /*0690*/  ISETP.GE.U32.AND.EX P0, PT, RZ, RZ, PT, P0 ;  /* 0x000000ffff00720c */ /* 0x000fda0003f06100 */
[----:B------:R-:W1:Y:S01]  /*06a0*/  @P0 LDC.64 R14, c[0x0][0x380] ;  /* 0x0000e000ff0e0b82 */ /* 0x000e620000000a00 */
[----:B------:R-:W-:-:S05]  /*06b0*/  @P0 IADD3 R7, P1, PT, R3, R4, RZ ;  /* 0x0000000403070210 */ /* 0x000fca0007f3e0ff */
[----:B------:R-:W-:Y:S01]  /*06c0*/  @P0 IMAD.X R12, R8, 0x1, R11, P1 ;  /* 0x00000001080c0824 */ /* 0x000fe200008e060b */
[----:B-1----:R-:W-:-:S04]  /*06d0*/  @P0 LEA R6, P1, R7, R14, 0x2 ;  /* 0x0000000e07060211 */ /* 0x002fc800078210ff */
[----:B------:R-:W-:-:S05]  /*06e0*/  @P0 LEA.HI.X R7, R7, R15, R12, 0x2, P1 ;  /* 0x0000000f07070211 */ /* 0x000fca00008f140c */
[----:B0-----:R-:W2:Y:S04]  /*06f0*/  @P0 LDG.E R15, desc[UR4][R6.64] ;  /* 0x00000004060f0981 */ /* 0x001ea8000c1e1900 */
[----:B------:R-:W3:Y:S04]  /*0700*/  @P0 LDG.E R14, desc[UR4][R6.64+0x4] ;  /* 0x00000404060e0981 */ /* 0x000ee8000c1e1900 */
[----:B------:R-:W4:Y:S04]  /*0710*/  @P0 LDG.E R17, desc[UR4][R6.64+0x8] ;  /* 0x0000080406110981 */ /* 0x000f28000c1e1900 */
[----:B------:R-:W5:Y:S01]  /*0720*/  @P0 LDG.E R19, desc[UR4][R6.64+0xc] ;  /* 0x00000c0406130981 */ /* 0x000f62000c1e1900 */
[----:B------:R-:W-:-:S02]  /*0730*/  LOP3.LUT R12, R2, 0x3, RZ, 0xc0, !PT ;  /* 0x00000003020c7812 */ /* 0x000fc400078ec0ff */
[----:B------:R-:W-:Y:S02]  /*0740*/  MOV R13, RZ ;  /* 0x000000ff000d7202 */ /* 0x000fe40000000f00 */
[----:B------:R-:W-:Y:S02]  /*0750*/  ISETP.NE.U32.AND P1, PT, R12, RZ, PT ;  /* 0x000000ff0c00720c */ /* 0x000fe40003f25070 */
[----:B------:R-:W-:Y:S02]  /*0760*/  @P0 IADD3 R3, P2, PT, R3, 0x4, RZ ;  /* 0x0000000403030810 */ /* 0x000fe40007f5e0ff */
[----:B------:R-:W-:-:S03]  /*0770*/  ISETP.NE.AND.EX P1, PT, R13, RZ, PT, P1 ;  /* 0x000000ff0d00720c */ /* 0x000fc60003f25310 */
[----:B------:R-:W-:Y:S02]  /*0780*/  @P0 IMAD.X R8, RZ, RZ, R8, P2 ;  /* 0x000000ffff080224 */ /* 0x000fe400010e0608 */
[----:B--2---:R-:W-:-:S04]  /*0790*/  @P0 FADD R15, R10, R15 ;  /* 0x0000000f0a0f0221 */ /* 0x004fc80000000000 */
[----:B---3--:R-:W-:-:S04]  /*07a0*/  @P0 FADD R14, R15, R14 ;  /* 0x0000000e0f0e0221 */ /* 0x008fc80000000000 */
[----:B----4-:R-:W-:-:S04]  /*07b0*/  @P0 FADD R14, R14, R17 ;  /* 0x000000110e0e0221 */ /* 0x010fc80000000000 */
[----:B-----5:R-:W-:Y:S01]  /*07c0*/  @P0 FADD R10, R14, R19 ;  /* 0x000000130e0a0221 */ /* 0x020fe20000000000 */
[----:B------:R-:W-:Y:S06]  /*07d0*/  @!P1 BRA `(.L_x_38) ;  /* 0x00000000003c9947 */ /* 0x000fec0003800000 */
[----:B------:R-:W0:Y:S01]  /*07e0*/  LDCU.64 UR6, c[0x0][0x380] ;  /* 0x00007000ff0677ac */ /* 0x000e220008000a00 */
[----:B------:R-:W-:-:S05]  /*07f0*/  IADD3 R5, P0, PT, R3, R4, RZ ;  /* 0x0000000403057210 */ /* 0x000fca0007f1e0ff */
[----:B------:R-:W-:Y:S01]  /*0800*/  IMAD.X R8, R8, 0x1, R11, P0 ;  /* 0x0000000108087824 */ /* 0x000fe200000e060b */
[----:B0-----:R-:W-:-:S04]  /*0810*/  LEA R2, P1, R5, UR6, 0x2 ;  /* 0x0000000605027c11 */ /* 0x001fc8000f8210ff */
[----:B------:R-:W-:-:S09]  /*0820*/  LEA.HI.X R5, R5, UR7, R8, 0x2, P1 ;  /* 0x0000000705057c11 */ /* 0x000fd200088f1408 */
.L_x_40:
[----:B------:R-:W-:-:S06]  /*0830*/  MOV R3, R5 ;  /* 0x0000000500037202 */ /* 0x000fcc0000000f00 */
[----:B------:R0:W2:Y:S01]  /*0840*/  LDG.E R3, desc[UR4][R2.64] ;  /* 0x0000000402037981 */ /* 0x0000a2000c1e1900 */
[----:B------:R-:W-:-:S04]  /*0850*/  IADD3 R12, P0, PT, R12, -0x1, RZ ;  /* 0xffffffff0c0c7810 */ /* 0x000fc80007f1e0ff */
[----:B------:R-:W-:Y:S02]  /*0860*/  IADD3.X R13, PT, PT, R13, -0x1, RZ, P0, !PT ;  /* 0xffffffff0d0d7810 */ /* 0x000fe400007fe4ff */
[----:B------:R-:W-:Y:S02]  /*0870*/  ISETP.NE.U32.AND P0, PT, R12, RZ, PT ;  /* 0x000000ff0c00720c */ /* 0x000fe40003f05070 */
[----:B0-----:R-:W-:Y:S02]  /*0880*/  IADD3 R2, P1, PT, R2, 0x4, RZ ;  /* 0x0000000402027810 */ /* 0x001fe40007f3e0ff */
[----:B------:R-:W-:-:S03]  /*0890*/  ISETP.NE.AND.EX P0, PT, R13, RZ, PT, P0 ;  /* 0x000000ff0d00720c */ /* 0x000fc60003f05300 */
[----:B------:R-:W-:Y:S02]  /*08a0*/  IMAD.X R5, RZ, RZ, R5, P1 ;  /* 0x000000ffff057224 */ /* 0x000fe400008e0605 */
[----:B--2---:R-:W-:-:S08]  /*08b0*/  FADD R10, R3, R10 ;  /* 0x0000000a030a7221 */ /* 0x004fd00000000000 */
[----:B------:R-:W-:Y:S05]  /*08c0*/  @P0 BRA `(.L_x_40) ;  /* 0xfffffffc00d80947 */ /* 0x000fea000383ffff */
.L_x_38:
[----:B------:R-:W1:Y:S02]  /*08d0*/  LDCU.64 UR6, c[0x0][0x388] ;  /* 0x00007100ff0677ac */ /* 0x000e640008000a00 */
[----:B-1----:R-:W-:-:S04]  /*08e0*/  LEA R2, P0, R9, UR6, 0x2 ;  /* 0x0000000609027c11 */ /* 0x002fc8000f8010ff */
[----:B------:R-:W-:-:S05]  /*08f0*/  LEA.HI.X R3, R9, UR7, R0, 0x2, P0 ;  /* 0x0000000709037c11 */ /* 0x000fca00080f1400 */
[----:B0-----:R-:W-:Y:S01]  /*0900*/  STG.E desc[UR4][R2.64], R10 ;  /* 0x0000000a02007986 */ /* 0x001fe2000c101904 */
[----:B------:R-:W-:Y:S05]  /*0910*/  EXIT ;  /* 0x000000000000794d */ /* 0x000fea0003800000 */
.L_x_41:
        /* <DEDUP_REMOVED lines=14> */
.L_x_45:


//--------------------- .nv.shared.reserved.0     --------------------------
	.section	.nv.shared.reserved.0,"aw",@nobits
	.weak		__nv_reservedSMEM_offset_0_alias
	.size		__nv_reservedSMEM_offset_0_alias, 0, 64
	.other		__nv_reservedSMEM_offset_0_alias,@"STO_CUDA_RESERVED_SHARED STV_DEFAULT"
__nv_reservedSMEM_offset_0_alias:
	.zero		0
	.zero		64


//--------------------- .nv.constant0._Z11column_sumsPKfPfm --------------------------
	.section	.nv.constant0._Z11column_sumsPKfPfm,"a",@progbits
	.sectionflags	@""
	.align	4
.nv.constant0._Z11column_sumsPKfPfm:
	.zero		920


//--------------------- .nv.constant0._Z12row_sums_newPKfPfm --------------------------
	.section	.nv.constant0._Z12row_sums_newPKfPfm,"a",@progbits
	.sectionflags	@""
	.align	4
.nv.constant0._Z12row_sums_newPKfPfm:
	.zero		920


//--------------------- .nv.constant0._Z8row_sumsPKfPfm --------------------------
	.section	.nv.constant0._Z8row_sumsPKfPfm,"a",@progbits
	.sectionflags	@""
	.align	4
.nv.constant0._Z8row_sumsPKfPfm:
	.zero		920


//--------------------- SYMBOLS --------------------------

	.type		.nv.reservedSmem.offset0,@object
	.size		.nv.reservedSmem.offset0,0x4
